//
// Generated by NVIDIA NVVM Compiler
//
// Compiler Build ID: CL-36424714
// Cuda compilation tools, release 13.0, V13.0.88
// Based on NVVM 20.0.0
//

.version 9.0
.target sm_100
.address_size 64

	// .globl	_Z8gpu_topkPiS_ii
.global .attribute(.managed) .align 4 .b8 source[400000000];
.global .attribute(.managed) .align 4 .b8 gpu_result[40];
.global .attribute(.managed) .align 4 .b8 _1_pass_result[1280];
// _ZZ8gpu_topkPiS_iiE2sh has been demoted

.visible .entry _Z8gpu_topkPiS_ii(
	.param .u64 .ptr .align 1 _Z8gpu_topkPiS_ii_param_0,
	.param .u64 .ptr .align 1 _Z8gpu_topkPiS_ii_param_1,
	.param .u32 _Z8gpu_topkPiS_ii_param_2,
	.param .u32 _Z8gpu_topkPiS_ii_param_3
)
{
	.local .align 8 .b8 	__local_depot0[40];
	.reg .b64 	%SP;
	.reg .b64 	%SPL;
	.reg .pred 	%p<301>;
	.reg .b32 	%r<488>;
	.reg .b64 	%rd<159>;
	// demoted variable
	.shared .align 4 .b8 _ZZ8gpu_topkPiS_iiE2sh[10240];
	mov.u64 	%SPL, __local_depot0;
	ld.param.u64 	%rd16, [_Z8gpu_topkPiS_ii_param_0];
	ld.param.u64 	%rd15, [_Z8gpu_topkPiS_ii_param_1];
	ld.param.u32 	%r280, [_Z8gpu_topkPiS_ii_param_2];
	ld.param.u32 	%r281, [_Z8gpu_topkPiS_ii_param_3];
	cvta.to.global.u64 	%rd1, %rd16;
	add.u64 	%rd2, %SPL, 0;
	mov.b32 	%r349, -2147483648;
	st.local.v2.u32 	[%rd2], {%r349, %r349};
	st.local.v2.u32 	[%rd2+8], {%r349, %r349};
	st.local.v2.u32 	[%rd2+16], {%r349, %r349};
	st.local.v2.u32 	[%rd2+24], {%r349, %r349};
	st.local.v2.u32 	[%rd2+32], {%r349, %r349};
	mov.u32 	%r1, %tid.x;
	mov.u32 	%r2, %ntid.x;
	mov.u32 	%r3, %ctaid.x;
	mul.lo.s32 	%r4, %r2, %r3;
	add.s32 	%r338, %r4, %r1;
	setp.ge.s32 	%p1, %r338, %r280;
	mov.u32 	%r350, %r349;
	mov.u32 	%r351, %r349;
	mov.u32 	%r352, %r349;
	mov.u32 	%r353, %r349;
	mov.u32 	%r354, %r349;
	mov.u32 	%r355, %r349;
	mov.u32 	%r356, %r349;
	mov.u32 	%r357, %r349;
	mov.u32 	%r366, %r349;
	@%p1 bra 	$L__BB0_21;
	mul.wide.s32 	%rd18, %r281, 4;
	add.s64 	%rd3, %rd2, %rd18;
	setp.lt.s32 	%p2, %r281, 2;
	mov.u32 	%r283, %nctaid.x;
	mul.lo.s32 	%r6, %r283, %r2;
	@%p2 bra 	$L__BB0_13;
	add.s32 	%r7, %r281, -2;
$L__BB0_3:
	mul.wide.s32 	%rd23, %r338, 4;
	add.s64 	%rd24, %rd1, %rd23;
	ld.global.u32 	%r9, [%rd24];
	mov.b32 	%r339, 0;
$L__BB0_4:
	mul.wide.u32 	%rd25, %r339, 4;
	add.s64 	%rd26, %rd2, %rd25;
	ld.local.u32 	%r291, [%rd26];
	setp.eq.s32 	%p9, %r291, %r9;
	@%p9 bra 	$L__BB0_9;
	add.s32 	%r339, %r339, 1;
	setp.eq.s32 	%p10, %r339, %r281;
	@%p10 bra 	$L__BB0_6;
	bra.uni 	$L__BB0_4;
$L__BB0_6:
	ld.local.u32 	%r292, [%rd3+-4];
	setp.lt.s32 	%p11, %r9, %r292;
	mov.u32 	%r340, %r7;
	@%p11 bra 	$L__BB0_9;
$L__BB0_7:
	mul.wide.u32 	%rd27, %r340, 4;
	add.s64 	%rd4, %rd2, %rd27;
	ld.local.u32 	%r13, [%rd4];
	setp.gt.s32 	%p12, %r9, %r13;
	@%p12 bra 	$L__BB0_11;
	st.local.u32 	[%rd4+4], %r9;
$L__BB0_9:
	add.s32 	%r338, %r338, %r6;
	setp.lt.s32 	%p14, %r338, %r280;
	@%p14 bra 	$L__BB0_3;
	ld.local.v2.u32 	{%r366, %r357}, [%rd2];
	ld.local.v2.u32 	{%r356, %r355}, [%rd2+8];
	ld.local.v2.u32 	{%r354, %r353}, [%rd2+16];
	ld.local.v2.u32 	{%r352, %r351}, [%rd2+24];
	ld.local.v2.u32 	{%r350, %r349}, [%rd2+32];
	bra.uni 	$L__BB0_21;
$L__BB0_11:
	st.local.u32 	[%rd4+4], %r13;
	add.s32 	%r14, %r340, -1;
	setp.gt.s32 	%p13, %r340, 0;
	mov.u32 	%r340, %r14;
	@%p13 bra 	$L__BB0_7;
	st.local.u32 	[%rd2], %r9;
	bra.uni 	$L__BB0_9;
$L__BB0_13:
	mov.b32 	%r366, -2147483648;
	setp.eq.s32 	%p3, %r281, 1;
	@%p3 bra 	$L__BB0_14;
	bra.uni 	$L__BB0_18;
$L__BB0_14:
	mul.wide.s32 	%rd21, %r338, 4;
	add.s64 	%rd22, %rd1, %rd21;
	ld.global.u32 	%r29, [%rd22];
	setp.eq.s32 	%p6, %r366, %r29;
	@%p6 bra 	$L__BB0_17;
	ld.local.u32 	%r288, [%rd3+-4];
	setp.lt.s32 	%p7, %r29, %r288;
	@%p7 bra 	$L__BB0_17;
	st.local.u32 	[%rd2], %r29;
	mov.u32 	%r366, %r29;
$L__BB0_17:
	add.s32 	%r338, %r338, %r6;
	setp.lt.s32 	%p8, %r338, %r280;
	mov.b32 	%r349, -2147483648;
	mov.u32 	%r350, %r349;
	mov.u32 	%r351, %r349;
	mov.u32 	%r352, %r349;
	mov.u32 	%r353, %r349;
	mov.u32 	%r354, %r349;
	mov.u32 	%r355, %r349;
	mov.u32 	%r356, %r349;
	mov.u32 	%r357, %r349;
	@%p8 bra 	$L__BB0_14;
	bra.uni 	$L__BB0_21;
$L__BB0_18:
	mul.wide.s32 	%rd19, %r338, 4;
	add.s64 	%rd20, %rd1, %rd19;
	ld.global.u32 	%r35, [%rd20];
	ld.local.u32 	%r285, [%rd3+-4];
	setp.lt.s32 	%p4, %r35, %r285;
	@%p4 bra 	$L__BB0_20;
	st.local.u32 	[%rd2], %r35;
	mov.u32 	%r366, %r35;
$L__BB0_20:
	add.s32 	%r338, %r338, %r6;
	setp.lt.s32 	%p5, %r338, %r280;
	mov.b32 	%r349, -2147483648;
	mov.u32 	%r350, %r349;
	mov.u32 	%r351, %r349;
	mov.u32 	%r352, %r349;
	mov.u32 	%r353, %r349;
	mov.u32 	%r354, %r349;
	mov.u32 	%r355, %r349;
	mov.u32 	%r356, %r349;
	mov.u32 	%r357, %r349;
	@%p5 bra 	$L__BB0_18;
$L__BB0_21:
	mov.u32 	%r294, _ZZ8gpu_topkPiS_iiE2sh;
	mad.lo.s32 	%r48, %r1, 40, %r294;
	st.shared.u32 	[%r48], %r366;
	st.shared.u32 	[%r48+4], %r357;
	st.shared.u32 	[%r48+8], %r356;
	st.shared.u32 	[%r48+12], %r355;
	st.shared.u32 	[%r48+16], %r354;
	st.shared.u32 	[%r48+20], %r353;
	st.shared.u32 	[%r48+24], %r352;
	st.shared.u32 	[%r48+28], %r351;
	st.shared.u32 	[%r48+32], %r350;
	st.shared.u32 	[%r48+36], %r349;
	bar.sync 	0;
	mov.b32 	%r363, 128;
	mov.u32 	%r376, %r366;
$L__BB0_22:
	setp.ge.u32 	%p15, %r1, %r363;
	@%p15 bra 	$L__BB0_143;
	mad.lo.s32 	%r54, %r363, 40, %r48;
	ld.shared.u32 	%r295, [%r54];
	setp.eq.s32 	%p16, %r376, %r295;
	ld.local.u32 	%r375, [%rd2+4];
	setp.eq.s32 	%p17, %r375, %r295;
	or.pred  	%p18, %p16, %p17;
	ld.local.v2.u32 	{%r374, %r373}, [%rd2+8];
	setp.eq.s32 	%p19, %r374, %r295;
	or.pred  	%p20, %p18, %p19;
	setp.eq.s32 	%p21, %r373, %r295;
	or.pred  	%p22, %p20, %p21;
	ld.local.v2.u32 	{%r372, %r371}, [%rd2+16];
	setp.eq.s32 	%p23, %r372, %r295;
	or.pred  	%p24, %p22, %p23;
	setp.eq.s32 	%p25, %r371, %r295;
	or.pred  	%p26, %p24, %p25;
	ld.local.v2.u32 	{%r370, %r369}, [%rd2+24];
	setp.eq.s32 	%p27, %r370, %r295;
	or.pred  	%p28, %p26, %p27;
	setp.eq.s32 	%p29, %r369, %r295;
	or.pred  	%p30, %p28, %p29;
	ld.local.v2.u32 	{%r368, %r380}, [%rd2+32];
	setp.eq.s32 	%p31, %r368, %r295;
	or.pred  	%p32, %p30, %p31;
	setp.le.s32 	%p33, %r295, %r380;
	or.pred  	%p34, %p32, %p33;
	@%p34 bra 	$L__BB0_35;
	setp.le.s32 	%p35, %r295, %r368;
	mov.b64 	%rd149, 9;
	@%p35 bra 	$L__BB0_34;
	st.local.u32 	[%rd2+36], %r368;
	setp.le.s32 	%p36, %r295, %r369;
	mov.b64 	%rd149, 8;
	@%p36 bra 	$L__BB0_34;
	st.local.u32 	[%rd2+32], %r369;
	setp.le.s32 	%p37, %r295, %r370;
	mov.b64 	%rd149, 7;
	@%p37 bra 	$L__BB0_34;
	st.local.u32 	[%rd2+28], %r370;
	setp.le.s32 	%p38, %r295, %r371;
	mov.b64 	%rd149, 6;
	@%p38 bra 	$L__BB0_34;
	st.local.u32 	[%rd2+24], %r371;
	setp.le.s32 	%p39, %r295, %r372;
	mov.b64 	%rd149, 5;
	@%p39 bra 	$L__BB0_34;
	st.local.u32 	[%rd2+20], %r372;
	setp.le.s32 	%p40, %r295, %r373;
	mov.b64 	%rd149, 4;
	@%p40 bra 	$L__BB0_34;
	st.local.u32 	[%rd2+16], %r373;
	setp.le.s32 	%p41, %r295, %r374;
	mov.b64 	%rd149, 3;
	@%p41 bra 	$L__BB0_34;
	st.local.u32 	[%rd2+12], %r374;
	setp.le.s32 	%p42, %r295, %r375;
	mov.b64 	%rd149, 2;
	@%p42 bra 	$L__BB0_34;
	st.local.u32 	[%rd2+8], %r375;
	setp.le.s32 	%p43, %r295, %r376;
	mov.b64 	%rd149, 1;
	@%p43 bra 	$L__BB0_34;
	st.local.v2.u32 	[%rd2], {%r295, %r376};
	mov.u32 	%r366, %r295;
	mov.u32 	%r380, %r368;
	mov.u32 	%r368, %r369;
	mov.u32 	%r369, %r370;
	mov.u32 	%r370, %r371;
	mov.u32 	%r371, %r372;
	mov.u32 	%r372, %r373;
	mov.u32 	%r373, %r374;
	mov.u32 	%r374, %r375;
	mov.u32 	%r375, %r376;
	mov.u32 	%r376, %r295;
	bra.uni 	$L__BB0_35;
$L__BB0_34:
	shl.b64 	%rd37, %rd149, 2;
	add.s64 	%rd38, %rd2, %rd37;
	st.local.u32 	[%rd38], %r295;
	ld.local.u32 	%r375, [%rd2+4];
	ld.local.v2.u32 	{%r374, %r373}, [%rd2+8];
	ld.local.v2.u32 	{%r372, %r371}, [%rd2+16];
	ld.local.v2.u32 	{%r370, %r369}, [%rd2+24];
	ld.local.v2.u32 	{%r368, %r380}, [%rd2+32];
$L__BB0_35:
	ld.shared.u32 	%r305, [%r54+4];
	setp.eq.s32 	%p44, %r376, %r305;
	setp.eq.s32 	%p45, %r375, %r305;
	or.pred  	%p46, %p44, %p45;
	setp.eq.s32 	%p47, %r374, %r305;
	or.pred  	%p48, %p46, %p47;
	setp.eq.s32 	%p49, %r373, %r305;
	or.pred  	%p50, %p48, %p49;
	setp.eq.s32 	%p51, %r372, %r305;
	or.pred  	%p52, %p50, %p51;
	setp.eq.s32 	%p53, %r371, %r305;
	or.pred  	%p54, %p52, %p53;
	setp.eq.s32 	%p55, %r370, %r305;
	or.pred  	%p56, %p54, %p55;
	setp.eq.s32 	%p57, %r369, %r305;
	or.pred  	%p58, %p56, %p57;
	setp.eq.s32 	%p59, %r368, %r305;
	or.pred  	%p60, %p58, %p59;
	setp.le.s32 	%p61, %r305, %r380;
	or.pred  	%p62, %p60, %p61;
	@%p62 bra 	$L__BB0_47;
	setp.le.s32 	%p63, %r305, %r368;
	mov.b64 	%rd150, 9;
	@%p63 bra 	$L__BB0_45;
	st.local.u32 	[%rd2+36], %r368;
	setp.le.s32 	%p64, %r305, %r369;
	mov.b64 	%rd150, 8;
	@%p64 bra 	$L__BB0_45;
	st.local.u32 	[%rd2+32], %r369;
	setp.le.s32 	%p65, %r305, %r370;
	mov.b64 	%rd150, 7;
	@%p65 bra 	$L__BB0_45;
	st.local.u32 	[%rd2+28], %r370;
	setp.le.s32 	%p66, %r305, %r371;
	mov.b64 	%rd150, 6;
	@%p66 bra 	$L__BB0_45;
	st.local.u32 	[%rd2+24], %r371;
	setp.le.s32 	%p67, %r305, %r372;
	mov.b64 	%rd150, 5;
	@%p67 bra 	$L__BB0_45;
	st.local.u32 	[%rd2+20], %r372;
	setp.le.s32 	%p68, %r305, %r373;
	mov.b64 	%rd150, 4;
	@%p68 bra 	$L__BB0_45;
	st.local.u32 	[%rd2+16], %r373;
	setp.le.s32 	%p69, %r305, %r374;
	mov.b64 	%rd150, 3;
	@%p69 bra 	$L__BB0_45;
	st.local.u32 	[%rd2+12], %r374;
	setp.le.s32 	%p70, %r305, %r375;
	mov.b64 	%rd150, 2;
	@%p70 bra 	$L__BB0_45;
	st.local.u32 	[%rd2+8], %r375;
	setp.gt.s32 	%p71, %r305, %r376;
	mov.b64 	%rd150, 1;
	@%p71 bra 	$L__BB0_46;
$L__BB0_45:
	shl.b64 	%rd48, %rd150, 2;
	add.s64 	%rd49, %rd2, %rd48;
	st.local.u32 	[%rd49], %r305;
	ld.local.u32 	%r375, [%rd2+4];
	ld.local.v2.u32 	{%r374, %r373}, [%rd2+8];
	ld.local.v2.u32 	{%r372, %r371}, [%rd2+16];
	ld.local.v2.u32 	{%r370, %r369}, [%rd2+24];
	ld.local.v2.u32 	{%r368, %r380}, [%rd2+32];
	bra.uni 	$L__BB0_47;
$L__BB0_46:
	st.local.v2.u32 	[%rd2], {%r305, %r376};
	mov.u32 	%r366, %r305;
	mov.u32 	%r380, %r368;
	mov.u32 	%r368, %r369;
	mov.u32 	%r369, %r370;
	mov.u32 	%r370, %r371;
	mov.u32 	%r371, %r372;
	mov.u32 	%r372, %r373;
	mov.u32 	%r373, %r374;
	mov.u32 	%r374, %r375;
	mov.u32 	%r375, %r376;
	mov.u32 	%r376, %r305;
$L__BB0_47:
	ld.shared.u32 	%r306, [%r54+8];
	setp.eq.s32 	%p72, %r376, %r306;
	setp.eq.s32 	%p73, %r375, %r306;
	or.pred  	%p74, %p72, %p73;
	setp.eq.s32 	%p75, %r374, %r306;
	or.pred  	%p76, %p74, %p75;
	setp.eq.s32 	%p77, %r373, %r306;
	or.pred  	%p78, %p76, %p77;
	setp.eq.s32 	%p79, %r372, %r306;
	or.pred  	%p80, %p78, %p79;
	setp.eq.s32 	%p81, %r371, %r306;
	or.pred  	%p82, %p80, %p81;
	setp.eq.s32 	%p83, %r370, %r306;
	or.pred  	%p84, %p82, %p83;
	setp.eq.s32 	%p85, %r369, %r306;
	or.pred  	%p86, %p84, %p85;
	setp.eq.s32 	%p87, %r368, %r306;
	or.pred  	%p88, %p86, %p87;
	setp.le.s32 	%p89, %r306, %r380;
	or.pred  	%p90, %p88, %p89;
	@%p90 bra 	$L__BB0_59;
	setp.le.s32 	%p91, %r306, %r368;
	mov.b64 	%rd151, 9;
	@%p91 bra 	$L__BB0_57;
	st.local.u32 	[%rd2+36], %r368;
	setp.le.s32 	%p92, %r306, %r369;
	mov.b64 	%rd151, 8;
	@%p92 bra 	$L__BB0_57;
	st.local.u32 	[%rd2+32], %r369;
	setp.le.s32 	%p93, %r306, %r370;
	mov.b64 	%rd151, 7;
	@%p93 bra 	$L__BB0_57;
	st.local.u32 	[%rd2+28], %r370;
	setp.le.s32 	%p94, %r306, %r371;
	mov.b64 	%rd151, 6;
	@%p94 bra 	$L__BB0_57;
	st.local.u32 	[%rd2+24], %r371;
	setp.le.s32 	%p95, %r306, %r372;
	mov.b64 	%rd151, 5;
	@%p95 bra 	$L__BB0_57;
	st.local.u32 	[%rd2+20], %r372;
	setp.le.s32 	%p96, %r306, %r373;
	mov.b64 	%rd151, 4;
	@%p96 bra 	$L__BB0_57;
	st.local.u32 	[%rd2+16], %r373;
	setp.le.s32 	%p97, %r306, %r374;
	mov.b64 	%rd151, 3;
	@%p97 bra 	$L__BB0_57;
	st.local.u32 	[%rd2+12], %r374;
	setp.le.s32 	%p98, %r306, %r375;
	mov.b64 	%rd151, 2;
	@%p98 bra 	$L__BB0_57;
	st.local.u32 	[%rd2+8], %r375;
	setp.gt.s32 	%p99, %r306, %r376;
	mov.b64 	%rd151, 1;
	@%p99 bra 	$L__BB0_58;
$L__BB0_57:
	shl.b64 	%rd59, %rd151, 2;
	add.s64 	%rd60, %rd2, %rd59;
	st.local.u32 	[%rd60], %r306;
	ld.local.u32 	%r375, [%rd2+4];
	ld.local.v2.u32 	{%r374, %r373}, [%rd2+8];
	ld.local.v2.u32 	{%r372, %r371}, [%rd2+16];
	ld.local.v2.u32 	{%r370, %r369}, [%rd2+24];
	ld.local.v2.u32 	{%r368, %r380}, [%rd2+32];
	bra.uni 	$L__BB0_59;
$L__BB0_58:
	st.local.v2.u32 	[%rd2], {%r306, %r376};
	mov.u32 	%r366, %r306;
	mov.u32 	%r380, %r368;
	mov.u32 	%r368, %r369;
	mov.u32 	%r369, %r370;
	mov.u32 	%r370, %r371;
	mov.u32 	%r371, %r372;
	mov.u32 	%r372, %r373;
	mov.u32 	%r373, %r374;
	mov.u32 	%r374, %r375;
	mov.u32 	%r375, %r376;
	mov.u32 	%r376, %r306;
$L__BB0_59:
	ld.shared.u32 	%r307, [%r54+12];
	setp.eq.s32 	%p100, %r376, %r307;
	setp.eq.s32 	%p101, %r375, %r307;
	or.pred  	%p102, %p100, %p101;
	setp.eq.s32 	%p103, %r374, %r307;
	or.pred  	%p104, %p102, %p103;
	setp.eq.s32 	%p105, %r373, %r307;
	or.pred  	%p106, %p104, %p105;
	setp.eq.s32 	%p107, %r372, %r307;
	or.pred  	%p108, %p106, %p107;
	setp.eq.s32 	%p109, %r371, %r307;
	or.pred  	%p110, %p108, %p109;
	setp.eq.s32 	%p111, %r370, %r307;
	or.pred  	%p112, %p110, %p111;
	setp.eq.s32 	%p113, %r369, %r307;
	or.pred  	%p114, %p112, %p113;
	setp.eq.s32 	%p115, %r368, %r307;
	or.pred  	%p116, %p114, %p115;
	setp.le.s32 	%p117, %r307, %r380;
	or.pred  	%p118, %p116, %p117;
	@%p118 bra 	$L__BB0_71;
	setp.le.s32 	%p119, %r307, %r368;
	mov.b64 	%rd152, 9;
	@%p119 bra 	$L__BB0_69;
	st.local.u32 	[%rd2+36], %r368;
	setp.le.s32 	%p120, %r307, %r369;
	mov.b64 	%rd152, 8;
	@%p120 bra 	$L__BB0_69;
	st.local.u32 	[%rd2+32], %r369;
	setp.le.s32 	%p121, %r307, %r370;
	mov.b64 	%rd152, 7;
	@%p121 bra 	$L__BB0_69;
	st.local.u32 	[%rd2+28], %r370;
	setp.le.s32 	%p122, %r307, %r371;
	mov.b64 	%rd152, 6;
	@%p122 bra 	$L__BB0_69;
	st.local.u32 	[%rd2+24], %r371;
	setp.le.s32 	%p123, %r307, %r372;
	mov.b64 	%rd152, 5;
	@%p123 bra 	$L__BB0_69;
	st.local.u32 	[%rd2+20], %r372;
	setp.le.s32 	%p124, %r307, %r373;
	mov.b64 	%rd152, 4;
	@%p124 bra 	$L__BB0_69;
	st.local.u32 	[%rd2+16], %r373;
	setp.le.s32 	%p125, %r307, %r374;
	mov.b64 	%rd152, 3;
	@%p125 bra 	$L__BB0_69;
	st.local.u32 	[%rd2+12], %r374;
	setp.le.s32 	%p126, %r307, %r375;
	mov.b64 	%rd152, 2;
	@%p126 bra 	$L__BB0_69;
	st.local.u32 	[%rd2+8], %r375;
	setp.gt.s32 	%p127, %r307, %r376;
	mov.b64 	%rd152, 1;
	@%p127 bra 	$L__BB0_70;
$L__BB0_69:
	shl.b64 	%rd70, %rd152, 2;
	add.s64 	%rd71, %rd2, %rd70;
	st.local.u32 	[%rd71], %r307;
	ld.local.u32 	%r375, [%rd2+4];
	ld.local.v2.u32 	{%r374, %r373}, [%rd2+8];
	ld.local.v2.u32 	{%r372, %r371}, [%rd2+16];
	ld.local.v2.u32 	{%r370, %r369}, [%rd2+24];
	ld.local.v2.u32 	{%r368, %r380}, [%rd2+32];
	bra.uni 	$L__BB0_71;
$L__BB0_70:
	st.local.v2.u32 	[%rd2], {%r307, %r376};
	mov.u32 	%r366, %r307;
	mov.u32 	%r380, %r368;
	mov.u32 	%r368, %r369;
	mov.u32 	%r369, %r370;
	mov.u32 	%r370, %r371;
	mov.u32 	%r371, %r372;
	mov.u32 	%r372, %r373;
	mov.u32 	%r373, %r374;
	mov.u32 	%r374, %r375;
	mov.u32 	%r375, %r376;
	mov.u32 	%r376, %r307;
$L__BB0_71:
	ld.shared.u32 	%r308, [%r54+16];
	setp.eq.s32 	%p128, %r376, %r308;
	setp.eq.s32 	%p129, %r375, %r308;
	or.pred  	%p130, %p128, %p129;
	setp.eq.s32 	%p131, %r374, %r308;
	or.pred  	%p132, %p130, %p131;
	setp.eq.s32 	%p133, %r373, %r308;
	or.pred  	%p134, %p132, %p133;
	setp.eq.s32 	%p135, %r372, %r308;
	or.pred  	%p136, %p134, %p135;
	setp.eq.s32 	%p137, %r371, %r308;
	or.pred  	%p138, %p136, %p137;
	setp.eq.s32 	%p139, %r370, %r308;
	or.pred  	%p140, %p138, %p139;
	setp.eq.s32 	%p141, %r369, %r308;
	or.pred  	%p142, %p140, %p141;
	setp.eq.s32 	%p143, %r368, %r308;
	or.pred  	%p144, %p142, %p143;
	setp.le.s32 	%p145, %r308, %r380;
	or.pred  	%p146, %p144, %p145;
	@%p146 bra 	$L__BB0_83;
	setp.le.s32 	%p147, %r308, %r368;
	mov.b64 	%rd153, 9;
	@%p147 bra 	$L__BB0_81;
	st.local.u32 	[%rd2+36], %r368;
	setp.le.s32 	%p148, %r308, %r369;
	mov.b64 	%rd153, 8;
	@%p148 bra 	$L__BB0_81;
	st.local.u32 	[%rd2+32], %r369;
	setp.le.s32 	%p149, %r308, %r370;
	mov.b64 	%rd153, 7;
	@%p149 bra 	$L__BB0_81;
	st.local.u32 	[%rd2+28], %r370;
	setp.le.s32 	%p150, %r308, %r371;
	mov.b64 	%rd153, 6;
	@%p150 bra 	$L__BB0_81;
	st.local.u32 	[%rd2+24], %r371;
	setp.le.s32 	%p151, %r308, %r372;
	mov.b64 	%rd153, 5;
	@%p151 bra 	$L__BB0_81;
	st.local.u32 	[%rd2+20], %r372;
	setp.le.s32 	%p152, %r308, %r373;
	mov.b64 	%rd153, 4;
	@%p152 bra 	$L__BB0_81;
	st.local.u32 	[%rd2+16], %r373;
	setp.le.s32 	%p153, %r308, %r374;
	mov.b64 	%rd153, 3;
	@%p153 bra 	$L__BB0_81;
	st.local.u32 	[%rd2+12], %r374;
	setp.le.s32 	%p154, %r308, %r375;
	mov.b64 	%rd153, 2;
	@%p154 bra 	$L__BB0_81;
	st.local.u32 	[%rd2+8], %r375;
	setp.gt.s32 	%p155, %r308, %r376;
	mov.b64 	%rd153, 1;
	@%p155 bra 	$L__BB0_82;
$L__BB0_81:
	shl.b64 	%rd81, %rd153, 2;
	add.s64 	%rd82, %rd2, %rd81;
	st.local.u32 	[%rd82], %r308;
	ld.local.u32 	%r375, [%rd2+4];
	ld.local.v2.u32 	{%r374, %r373}, [%rd2+8];
	ld.local.v2.u32 	{%r372, %r371}, [%rd2+16];
	ld.local.v2.u32 	{%r370, %r369}, [%rd2+24];
	ld.local.v2.u32 	{%r368, %r380}, [%rd2+32];
	bra.uni 	$L__BB0_83;
$L__BB0_82:
	st.local.v2.u32 	[%rd2], {%r308, %r376};
	mov.u32 	%r366, %r308;
	mov.u32 	%r380, %r368;
	mov.u32 	%r368, %r369;
	mov.u32 	%r369, %r370;
	mov.u32 	%r370, %r371;
	mov.u32 	%r371, %r372;
	mov.u32 	%r372, %r373;
	mov.u32 	%r373, %r374;
	mov.u32 	%r374, %r375;
	mov.u32 	%r375, %r376;
	mov.u32 	%r376, %r308;
$L__BB0_83:
	ld.shared.u32 	%r309, [%r54+20];
	setp.eq.s32 	%p156, %r376, %r309;
	setp.eq.s32 	%p157, %r375, %r309;
	or.pred  	%p158, %p156, %p157;
	setp.eq.s32 	%p159, %r374, %r309;
	or.pred  	%p160, %p158, %p159;
	setp.eq.s32 	%p161, %r373, %r309;
	or.pred  	%p162, %p160, %p161;
	setp.eq.s32 	%p163, %r372, %r309;
	or.pred  	%p164, %p162, %p163;
	setp.eq.s32 	%p165, %r371, %r309;
	or.pred  	%p166, %p164, %p165;
	setp.eq.s32 	%p167, %r370, %r309;
	or.pred  	%p168, %p166, %p167;
	setp.eq.s32 	%p169, %r369, %r309;
	or.pred  	%p170, %p168, %p169;
	setp.eq.s32 	%p171, %r368, %r309;
	or.pred  	%p172, %p170, %p171;
	setp.le.s32 	%p173, %r309, %r380;
	or.pred  	%p174, %p172, %p173;
	@%p174 bra 	$L__BB0_95;
	setp.le.s32 	%p175, %r309, %r368;
	mov.b64 	%rd154, 9;
	@%p175 bra 	$L__BB0_93;
	st.local.u32 	[%rd2+36], %r368;
	setp.le.s32 	%p176, %r309, %r369;
	mov.b64 	%rd154, 8;
	@%p176 bra 	$L__BB0_93;
	st.local.u32 	[%rd2+32], %r369;
	setp.le.s32 	%p177, %r309, %r370;
	mov.b64 	%rd154, 7;
	@%p177 bra 	$L__BB0_93;
	st.local.u32 	[%rd2+28], %r370;
	setp.le.s32 	%p178, %r309, %r371;
	mov.b64 	%rd154, 6;
	@%p178 bra 	$L__BB0_93;
	st.local.u32 	[%rd2+24], %r371;
	setp.le.s32 	%p179, %r309, %r372;
	mov.b64 	%rd154, 5;
	@%p179 bra 	$L__BB0_93;
	st.local.u32 	[%rd2+20], %r372;
	setp.le.s32 	%p180, %r309, %r373;
	mov.b64 	%rd154, 4;
	@%p180 bra 	$L__BB0_93;
	st.local.u32 	[%rd2+16], %r373;
	setp.le.s32 	%p181, %r309, %r374;
	mov.b64 	%rd154, 3;
	@%p181 bra 	$L__BB0_93;
	st.local.u32 	[%rd2+12], %r374;
	setp.le.s32 	%p182, %r309, %r375;
	mov.b64 	%rd154, 2;
	@%p182 bra 	$L__BB0_93;
	st.local.u32 	[%rd2+8], %r375;
	setp.gt.s32 	%p183, %r309, %r376;
	mov.b64 	%rd154, 1;
	@%p183 bra 	$L__BB0_94;
$L__BB0_93:
	shl.b64 	%rd92, %rd154, 2;
	add.s64 	%rd93, %rd2, %rd92;
	st.local.u32 	[%rd93], %r309;
	ld.local.u32 	%r375, [%rd2+4];
	ld.local.v2.u32 	{%r374, %r373}, [%rd2+8];
	ld.local.v2.u32 	{%r372, %r371}, [%rd2+16];
	ld.local.v2.u32 	{%r370, %r369}, [%rd2+24];
	ld.local.v2.u32 	{%r368, %r380}, [%rd2+32];
	bra.uni 	$L__BB0_95;
$L__BB0_94:
	st.local.v2.u32 	[%rd2], {%r309, %r376};
	mov.u32 	%r366, %r309;
	mov.u32 	%r380, %r368;
	mov.u32 	%r368, %r369;
	mov.u32 	%r369, %r370;
	mov.u32 	%r370, %r371;
	mov.u32 	%r371, %r372;
	mov.u32 	%r372, %r373;
	mov.u32 	%r373, %r374;
	mov.u32 	%r374, %r375;
	mov.u32 	%r375, %r376;
	mov.u32 	%r376, %r309;
$L__BB0_95:
	ld.shared.u32 	%r310, [%r54+24];
	setp.eq.s32 	%p184, %r376, %r310;
	setp.eq.s32 	%p185, %r375, %r310;
	or.pred  	%p186, %p184, %p185;
	setp.eq.s32 	%p187, %r374, %r310;
	or.pred  	%p188, %p186, %p187;
	setp.eq.s32 	%p189, %r373, %r310;
	or.pred  	%p190, %p188, %p189;
	setp.eq.s32 	%p191, %r372, %r310;
	or.pred  	%p192, %p190, %p191;
	setp.eq.s32 	%p193, %r371, %r310;
	or.pred  	%p194, %p192, %p193;
	setp.eq.s32 	%p195, %r370, %r310;
	or.pred  	%p196, %p194, %p195;
	setp.eq.s32 	%p197, %r369, %r310;
	or.pred  	%p198, %p196, %p197;
	setp.eq.s32 	%p199, %r368, %r310;
	or.pred  	%p200, %p198, %p199;
	setp.le.s32 	%p201, %r310, %r380;
	or.pred  	%p202, %p200, %p201;
	@%p202 bra 	$L__BB0_107;
	setp.le.s32 	%p203, %r310, %r368;
	mov.b64 	%rd155, 9;
	@%p203 bra 	$L__BB0_105;
	st.local.u32 	[%rd2+36], %r368;
	setp.le.s32 	%p204, %r310, %r369;
	mov.b64 	%rd155, 8;
	@%p204 bra 	$L__BB0_105;
	st.local.u32 	[%rd2+32], %r369;
	setp.le.s32 	%p205, %r310, %r370;
	mov.b64 	%rd155, 7;
	@%p205 bra 	$L__BB0_105;
	st.local.u32 	[%rd2+28], %r370;
	setp.le.s32 	%p206, %r310, %r371;
	mov.b64 	%rd155, 6;
	@%p206 bra 	$L__BB0_105;
	st.local.u32 	[%rd2+24], %r371;
	setp.le.s32 	%p207, %r310, %r372;
	mov.b64 	%rd155, 5;
	@%p207 bra 	$L__BB0_105;
	st.local.u32 	[%rd2+20], %r372;
	setp.le.s32 	%p208, %r310, %r373;
	mov.b64 	%rd155, 4;
	@%p208 bra 	$L__BB0_105;
	st.local.u32 	[%rd2+16], %r373;
	setp.le.s32 	%p209, %r310, %r374;
	mov.b64 	%rd155, 3;
	@%p209 bra 	$L__BB0_105;
	st.local.u32 	[%rd2+12], %r374;
	setp.le.s32 	%p210, %r310, %r375;
	mov.b64 	%rd155, 2;
	@%p210 bra 	$L__BB0_105;
	st.local.u32 	[%rd2+8], %r375;
	setp.gt.s32 	%p211, %r310, %r376;
	mov.b64 	%rd155, 1;
	@%p211 bra 	$L__BB0_106;
$L__BB0_105:
	shl.b64 	%rd103, %rd155, 2;
	add.s64 	%rd104, %rd2, %rd103;
	st.local.u32 	[%rd104], %r310;
	ld.local.u32 	%r375, [%rd2+4];
	ld.local.v2.u32 	{%r374, %r373}, [%rd2+8];
	ld.local.v2.u32 	{%r372, %r371}, [%rd2+16];
	ld.local.v2.u32 	{%r370, %r369}, [%rd2+24];
	ld.local.v2.u32 	{%r368, %r380}, [%rd2+32];
	bra.uni 	$L__BB0_107;
$L__BB0_106:
	st.local.v2.u32 	[%rd2], {%r310, %r376};
	mov.u32 	%r366, %r310;
	mov.u32 	%r380, %r368;
	mov.u32 	%r368, %r369;
	mov.u32 	%r369, %r370;
	mov.u32 	%r370, %r371;
	mov.u32 	%r371, %r372;
	mov.u32 	%r372, %r373;
	mov.u32 	%r373, %r374;
	mov.u32 	%r374, %r375;
	mov.u32 	%r375, %r376;
	mov.u32 	%r376, %r310;
$L__BB0_107:
	ld.shared.u32 	%r311, [%r54+28];
	setp.eq.s32 	%p212, %r376, %r311;
	setp.eq.s32 	%p213, %r375, %r311;
	or.pred  	%p214, %p212, %p213;
	setp.eq.s32 	%p215, %r374, %r311;
	or.pred  	%p216, %p214, %p215;
	setp.eq.s32 	%p217, %r373, %r311;
	or.pred  	%p218, %p216, %p217;
	setp.eq.s32 	%p219, %r372, %r311;
	or.pred  	%p220, %p218, %p219;
	setp.eq.s32 	%p221, %r371, %r311;
	or.pred  	%p222, %p220, %p221;
	setp.eq.s32 	%p223, %r370, %r311;
	or.pred  	%p224, %p222, %p223;
	setp.eq.s32 	%p225, %r369, %r311;
	or.pred  	%p226, %p224, %p225;
	setp.eq.s32 	%p227, %r368, %r311;
	or.pred  	%p228, %p226, %p227;
	setp.le.s32 	%p229, %r311, %r380;
	or.pred  	%p230, %p228, %p229;
	@%p230 bra 	$L__BB0_119;
	setp.le.s32 	%p231, %r311, %r368;
	mov.b64 	%rd156, 9;
	@%p231 bra 	$L__BB0_117;
	st.local.u32 	[%rd2+36], %r368;
	setp.le.s32 	%p232, %r311, %r369;
	mov.b64 	%rd156, 8;
	@%p232 bra 	$L__BB0_117;
	st.local.u32 	[%rd2+32], %r369;
	setp.le.s32 	%p233, %r311, %r370;
	mov.b64 	%rd156, 7;
	@%p233 bra 	$L__BB0_117;
	st.local.u32 	[%rd2+28], %r370;
	setp.le.s32 	%p234, %r311, %r371;
	mov.b64 	%rd156, 6;
	@%p234 bra 	$L__BB0_117;
	st.local.u32 	[%rd2+24], %r371;
	setp.le.s32 	%p235, %r311, %r372;
	mov.b64 	%rd156, 5;
	@%p235 bra 	$L__BB0_117;
	st.local.u32 	[%rd2+20], %r372;
	setp.le.s32 	%p236, %r311, %r373;
	mov.b64 	%rd156, 4;
	@%p236 bra 	$L__BB0_117;
	st.local.u32 	[%rd2+16], %r373;
	setp.le.s32 	%p237, %r311, %r374;
	mov.b64 	%rd156, 3;
	@%p237 bra 	$L__BB0_117;
	st.local.u32 	[%rd2+12], %r374;
	setp.le.s32 	%p238, %r311, %r375;
	mov.b64 	%rd156, 2;
	@%p238 bra 	$L__BB0_117;
	st.local.u32 	[%rd2+8], %r375;
	setp.gt.s32 	%p239, %r311, %r376;
	mov.b64 	%rd156, 1;
	@%p239 bra 	$L__BB0_118;
$L__BB0_117:
	shl.b64 	%rd114, %rd156, 2;
	add.s64 	%rd115, %rd2, %rd114;
	st.local.u32 	[%rd115], %r311;
	ld.local.u32 	%r375, [%rd2+4];
	ld.local.v2.u32 	{%r374, %r373}, [%rd2+8];
	ld.local.v2.u32 	{%r372, %r371}, [%rd2+16];
	ld.local.v2.u32 	{%r370, %r369}, [%rd2+24];
	ld.local.v2.u32 	{%r368, %r380}, [%rd2+32];
	bra.uni 	$L__BB0_119;
$L__BB0_118:
	st.local.v2.u32 	[%rd2], {%r311, %r376};
	mov.u32 	%r366, %r311;
	mov.u32 	%r380, %r368;
	mov.u32 	%r368, %r369;
	mov.u32 	%r369, %r370;
	mov.u32 	%r370, %r371;
	mov.u32 	%r371, %r372;
	mov.u32 	%r372, %r373;
	mov.u32 	%r373, %r374;
	mov.u32 	%r374, %r375;
	mov.u32 	%r375, %r376;
	mov.u32 	%r376, %r311;
$L__BB0_119:
	ld.shared.u32 	%r312, [%r54+32];
	setp.eq.s32 	%p240, %r376, %r312;
	setp.eq.s32 	%p241, %r375, %r312;
	or.pred  	%p242, %p240, %p241;
	setp.eq.s32 	%p243, %r374, %r312;
	or.pred  	%p244, %p242, %p243;
	setp.eq.s32 	%p245, %r373, %r312;
	or.pred  	%p246, %p244, %p245;
	setp.eq.s32 	%p247, %r372, %r312;
	or.pred  	%p248, %p246, %p247;
	setp.eq.s32 	%p249, %r371, %r312;
	or.pred  	%p250, %p248, %p249;
	setp.eq.s32 	%p251, %r370, %r312;
	or.pred  	%p252, %p250, %p251;
	setp.eq.s32 	%p253, %r369, %r312;
	or.pred  	%p254, %p252, %p253;
	setp.eq.s32 	%p255, %r368, %r312;
	or.pred  	%p256, %p254, %p255;
	setp.le.s32 	%p257, %r312, %r380;
	or.pred  	%p258, %p256, %p257;
	@%p258 bra 	$L__BB0_131;
	setp.le.s32 	%p259, %r312, %r368;
	mov.b64 	%rd157, 9;
	@%p259 bra 	$L__BB0_129;
	st.local.u32 	[%rd2+36], %r368;
	setp.le.s32 	%p260, %r312, %r369;
	mov.b64 	%rd157, 8;
	@%p260 bra 	$L__BB0_129;
	st.local.u32 	[%rd2+32], %r369;
	setp.le.s32 	%p261, %r312, %r370;
	mov.b64 	%rd157, 7;
	@%p261 bra 	$L__BB0_129;
	st.local.u32 	[%rd2+28], %r370;
	setp.le.s32 	%p262, %r312, %r371;
	mov.b64 	%rd157, 6;
	@%p262 bra 	$L__BB0_129;
	st.local.u32 	[%rd2+24], %r371;
	setp.le.s32 	%p263, %r312, %r372;
	mov.b64 	%rd157, 5;
	@%p263 bra 	$L__BB0_129;
	st.local.u32 	[%rd2+20], %r372;
	setp.le.s32 	%p264, %r312, %r373;
	mov.b64 	%rd157, 4;
	@%p264 bra 	$L__BB0_129;
	st.local.u32 	[%rd2+16], %r373;
	setp.le.s32 	%p265, %r312, %r374;
	mov.b64 	%rd157, 3;
	@%p265 bra 	$L__BB0_129;
	st.local.u32 	[%rd2+12], %r374;
	setp.le.s32 	%p266, %r312, %r375;
	mov.b64 	%rd157, 2;
	@%p266 bra 	$L__BB0_129;
	st.local.u32 	[%rd2+8], %r375;
	setp.gt.s32 	%p267, %r312, %r376;
	mov.b64 	%rd157, 1;
	@%p267 bra 	$L__BB0_130;
$L__BB0_129:
	shl.b64 	%rd125, %rd157, 2;
	add.s64 	%rd126, %rd2, %rd125;
	st.local.u32 	[%rd126], %r312;
	ld.local.u32 	%r375, [%rd2+4];
	ld.local.v2.u32 	{%r374, %r373}, [%rd2+8];
	ld.local.v2.u32 	{%r372, %r371}, [%rd2+16];
	ld.local.v2.u32 	{%r370, %r369}, [%rd2+24];
	ld.local.v2.u32 	{%r368, %r380}, [%rd2+32];
	bra.uni 	$L__BB0_131;
$L__BB0_130:
	st.local.v2.u32 	[%rd2], {%r312, %r376};
	mov.u32 	%r366, %r312;
	mov.u32 	%r380, %r368;
	mov.u32 	%r368, %r369;
	mov.u32 	%r369, %r370;
	mov.u32 	%r370, %r371;
	mov.u32 	%r371, %r372;
	mov.u32 	%r372, %r373;
	mov.u32 	%r373, %r374;
	mov.u32 	%r374, %r375;
	mov.u32 	%r375, %r376;
$L__BB0_131:
	ld.shared.u32 	%r313, [%r54+36];
	setp.eq.s32 	%p268, %r366, %r313;
	setp.eq.s32 	%p269, %r375, %r313;
	or.pred  	%p270, %p268, %p269;
	setp.eq.s32 	%p271, %r374, %r313;
	or.pred  	%p272, %p270, %p271;
	setp.eq.s32 	%p273, %r373, %r313;
	or.pred  	%p274, %p272, %p273;
	setp.eq.s32 	%p275, %r372, %r313;
	or.pred  	%p276, %p274, %p275;
	setp.eq.s32 	%p277, %r371, %r313;
	or.pred  	%p278, %p276, %p277;
	setp.eq.s32 	%p279, %r370, %r313;
	or.pred  	%p280, %p278, %p279;
	setp.eq.s32 	%p281, %r369, %r313;
	or.pred  	%p282, %p280, %p281;
	setp.eq.s32 	%p283, %r368, %r313;
	or.pred  	%p284, %p282, %p283;
	setp.le.s32 	%p285, %r313, %r380;
	or.pred  	%p286, %p284, %p285;
	mov.u32 	%r376, %r366;
	@%p286 bra 	$L__BB0_143;
	setp.le.s32 	%p287, %r313, %r368;
	mov.b64 	%rd158, 9;
	@%p287 bra 	$L__BB0_141;
	st.local.u32 	[%rd2+36], %r368;
	setp.le.s32 	%p288, %r313, %r369;
	mov.b64 	%rd158, 8;
	@%p288 bra 	$L__BB0_141;
	st.local.u32 	[%rd2+32], %r369;
	setp.le.s32 	%p289, %r313, %r370;
	mov.b64 	%rd158, 7;
	@%p289 bra 	$L__BB0_141;
	st.local.u32 	[%rd2+28], %r370;
	setp.le.s32 	%p290, %r313, %r371;
	mov.b64 	%rd158, 6;
	@%p290 bra 	$L__BB0_141;
	st.local.u32 	[%rd2+24], %r371;
	setp.le.s32 	%p291, %r313, %r372;
	mov.b64 	%rd158, 5;
	@%p291 bra 	$L__BB0_141;
	st.local.u32 	[%rd2+20], %r372;
	setp.le.s32 	%p292, %r313, %r373;
	mov.b64 	%rd158, 4;
	@%p292 bra 	$L__BB0_141;
	st.local.u32 	[%rd2+16], %r373;
	setp.le.s32 	%p293, %r313, %r374;
	mov.b64 	%rd158, 3;
	@%p293 bra 	$L__BB0_141;
	st.local.u32 	[%rd2+12], %r374;
	setp.le.s32 	%p294, %r313, %r375;
	mov.b64 	%rd158, 2;
	@%p294 bra 	$L__BB0_141;
	st.local.u32 	[%rd2+8], %r375;
	setp.gt.s32 	%p295, %r313, %r366;
	mov.b64 	%rd158, 1;
	@%p295 bra 	$L__BB0_142;
$L__BB0_141:
	shl.b64 	%rd136, %rd158, 2;
	add.s64 	%rd137, %rd2, %rd136;
	st.local.u32 	[%rd137], %r313;
	mov.u32 	%r376, %r366;
	bra.uni 	$L__BB0_143;
$L__BB0_142:
	st.local.v2.u32 	[%rd2], {%r313, %r366};
	mov.u32 	%r366, %r313;
	mov.u32 	%r376, %r313;
$L__BB0_143:
	setp.ge.u32 	%p296, %r1, %r363;
	bar.sync 	0;
	@%p296 bra 	$L__BB0_145;
	st.shared.u32 	[%r48], %r366;
	ld.local.u32 	%r314, [%rd2+4];
	st.shared.u32 	[%r48+4], %r314;
	ld.local.v2.u32 	{%r315, %r316}, [%rd2+8];
	st.shared.u32 	[%r48+8], %r315;
	st.shared.u32 	[%r48+12], %r316;
	ld.local.v2.u32 	{%r317, %r318}, [%rd2+16];
	st.shared.u32 	[%r48+16], %r317;
	st.shared.u32 	[%r48+20], %r318;
	ld.local.v2.u32 	{%r319, %r320}, [%rd2+24];
	st.shared.u32 	[%r48+24], %r319;
	st.shared.u32 	[%r48+28], %r320;
	ld.local.v2.u32 	{%r321, %r322}, [%rd2+32];
	st.shared.u32 	[%r48+32], %r321;
	st.shared.u32 	[%r48+36], %r322;
	mov.u32 	%r376, %r366;
$L__BB0_145:
	bar.sync 	0;
	shr.u32 	%r279, %r363, 1;
	setp.gt.u32 	%p297, %r363, 1;
	mov.u32 	%r363, %r279;
	@%p297 bra 	$L__BB0_22;
	setp.ge.u32 	%p298, %r4, %r280;
	setp.ne.s32 	%p299, %r1, 0;
	or.pred  	%p300, %p299, %p298;
	@%p300 bra 	$L__BB0_148;
	cvta.to.global.u64 	%rd138, %rd15;
	mul.lo.s32 	%r323, %r3, 10;
	ld.shared.u32 	%r324, [_ZZ8gpu_topkPiS_iiE2sh];
	mul.wide.u32 	%rd139, %r323, 4;
	add.s64 	%rd140, %rd138, %rd139;
	st.global.u32 	[%rd140], %r324;
	ld.shared.u32 	%r325, [_ZZ8gpu_topkPiS_iiE2sh+4];
	st.global.u32 	[%rd140+4], %r325;
	ld.shared.u32 	%r326, [_ZZ8gpu_topkPiS_iiE2sh+8];
	add.s32 	%r327, %r323, 2;
	mul.wide.u32 	%rd141, %r327, 4;
	add.s64 	%rd142, %rd138, %rd141;
	st.global.u32 	[%rd142], %r326;
	ld.shared.u32 	%r328, [_ZZ8gpu_topkPiS_iiE2sh+12];
	st.global.u32 	[%rd142+4], %r328;
	ld.shared.u32 	%r329, [_ZZ8gpu_topkPiS_iiE2sh+16];
	add.s32 	%r330, %r323, 4;
	mul.wide.u32 	%rd143, %r330, 4;
	add.s64 	%rd144, %rd138, %rd143;
	st.global.u32 	[%rd144], %r329;
	ld.shared.u32 	%r331, [_ZZ8gpu_topkPiS_iiE2sh+20];
	st.global.u32 	[%rd144+4], %r331;
	ld.shared.u32 	%r332, [_ZZ8gpu_topkPiS_iiE2sh+24];
	add.s32 	%r333, %r323, 6;
	mul.wide.u32 	%rd145, %r333, 4;
	add.s64 	%rd146, %rd138, %rd145;
	st.global.u32 	[%rd146], %r332;
	ld.shared.u32 	%r334, [_ZZ8gpu_topkPiS_iiE2sh+28];
	st.global.u32 	[%rd146+4], %r334;
	ld.shared.u32 	%r335, [_ZZ8gpu_topkPiS_iiE2sh+32];
	add.s32 	%r336, %r323, 8;
	mul.wide.u32 	%rd147, %r336, 4;
	add.s64 	%rd148, %rd138, %rd147;
	st.global.u32 	[%rd148], %r335;
	ld.shared.u32 	%r337, [_ZZ8gpu_topkPiS_iiE2sh+36];
	st.global.u32 	[%rd148+4], %r337;
$L__BB0_148:
	ret;

}


// ===== COMPILED SASS (sm_100) =====

	.target	sm_100

	.elftype	@"ET_EXEC"


//--------------------- .note.nv.tkinfo           --------------------------
	.section	.note.nv.tkinfo,"",@"SHT_NOTE"
	.sectionflags	@"SHF_NOTE_NV_TKINFO"
	.tkinfo
        /*0018*/ 	.word	0x00000002
        /*0030*/ 	.string	""
        /*0030*/ 	.string	"ptxas"
        /*0030*/ 	.string	"Cuda compilation tools, release 13.0, V13.0.88"
        /*0030*/ 	.string	"Build cuda_13.0.r13.0/compiler.36424714_0"
        /*0030*/ 	.string	"-arch sm_100 -m 64 "



//--------------------- .note.nv.cuinfo           --------------------------
	.section	.note.nv.cuinfo,"",@"SHT_NOTE"
	.sectionflags	@"SHF_NOTE_NV_CUINFO"
        /*0018*/ 	.short	0x0002
        /*001a*/ 	.short	0x0064
        /*001c*/ 	.short	0x0082
	.zero		2


//--------------------- .nv.info                  --------------------------
	.section	.nv.info,"",@"SHT_CUDA_INFO"
	.align	4


	//----- nvinfo : EIATTR_REGCOUNT
	.align		4
        /*0000*/ 	.byte	0x04, 0x2f
        /*0002*/ 	.short	(.L_4 - .L_3)
	.align		4
.L_3:
        /*0004*/ 	.word	index@(_Z8gpu_topkPiS_ii)
        /*0008*/ 	.word	0x0000001f


	//----- nvinfo : EIATTR_FRAME_SIZE
	.align		4
.L_4:
        /*000c*/ 	.byte	0x04, 0x11
        /*000e*/ 	.short	(.L_6 - .L_5)
	.align		4
.L_5:
        /*0010*/ 	.word	index@(_Z8gpu_topkPiS_ii)
        /*0014*/ 	.word	0x00000000


	//----- nvinfo : EIATTR_MIN_STACK_SIZE
	.align		4
.L_6:
        /*0018*/ 	.byte	0x04, 0x12
        /*001a*/ 	.short	(.L_8 - .L_7)
	.align		4
.L_7:
        /*001c*/ 	.word	index@(_Z8gpu_topkPiS_ii)
        /*0020*/ 	.word	0x00000000
.L_8:


//--------------------- .nv.compat                --------------------------
	.section	.nv.compat,"",@"SHT_CUDA_COMPAT_INFO"
	.align	4
        /*0000*/ 	.byte	0x02, 0x09, 0x00, 0x00, 0x02, 0x02, 0x01, 0x00, 0x02, 0x05, 0x05, 0x00, 0x03, 0x07, 0x01, 0x01
        /*0010*/ 	.byte	0x02, 0x03, 0x00, 0x00, 0x02, 0x06, 0x01, 0x00, 0x04, 0x0b, 0x08, 0x00, 0x09, 0x00, 0x00, 0x00
        /*0020*/ 	.byte	0x00, 0x00, 0x00, 0x00


//--------------------- .nv.info._Z8gpu_topkPiS_ii --------------------------
	.section	.nv.info._Z8gpu_topkPiS_ii,"",@"SHT_CUDA_INFO"
	.sectionflags	@""
	.align	4


	//----- nvinfo : EIATTR_CUDA_API_VERSION
	.align		4
        /*0000*/ 	.byte	0x04, 0x37
        /*0002*/ 	.short	(.L_10 - .L_9)
.L_9:
        /*0004*/ 	.word	0x00000082


	//----- nvinfo : EIATTR_KPARAM_INFO
	.align		4
.L_10:
        /*0008*/ 	.byte	0x04, 0x17
        /*000a*/ 	.short	(.L_12 - .L_11)
.L_11:
        /*000c*/ 	.word	0x00000000
        /*0010*/ 	.short	0x0003
        /*0012*/ 	.short	0x0014
        /*0014*/ 	.byte	0x00, 0xf0, 0x11, 0x00


	//----- nvinfo : EIATTR_KPARAM_INFO
	.align		4
.L_12:
        /*0018*/ 	.byte	0x04, 0x17
        /*001a*/ 	.short	(.L_14 - .L_13)
.L_13:
        /*001c*/ 	.word	0x00000000
        /*0020*/ 	.short	0x0002
        /*0022*/ 	.short	0x0010
        /*0024*/ 	.byte	0x00, 0xf0, 0x11, 0x00


	//----- nvinfo : EIATTR_KPARAM_INFO
	.align		4
.L_14:
        /*0028*/ 	.byte	0x04, 0x17
        /*002a*/ 	.short	(.L_16 - .L_15)
.L_15:
        /*002c*/ 	.word	0x00000000
        /*0030*/ 	.short	0x0001
        /*0032*/ 	.short	0x0008
        /*0034*/ 	.byte	0x00, 0xf5, 0x21, 0x00


	//----- nvinfo : EIATTR_KPARAM_INFO
	.align		4
.L_16:
        /*0038*/ 	.byte	0x04, 0x17
        /*003a*/ 	.short	(.L_18 - .L_17)
.L_17:
        /*003c*/ 	.word	0x00000000
        /*0040*/ 	.short	0x0000
        /*0042*/ 	.short	0x0000
        /*0044*/ 	.byte	0x00, 0xf5, 0x21, 0x00


	//----- nvinfo : EIATTR_SPARSE_MMA_MASK
	.align		4
.L_18:
        /*0048*/ 	.byte	0x03, 0x50
        /*004a*/ 	.short	0x0000


	//----- nvinfo : EIATTR_MAXREG_COUNT
	.align		4
        /*004c*/ 	.byte	0x03, 0x1b
        /*004e*/ 	.short	0x00ff


	//----- nvinfo : EIATTR_NUM_BARRIERS
	.align		4
        /*0050*/ 	.byte	0x02, 0x4c
        /*0052*/ 	.byte	0x01
	.zero		1


	//----- nvinfo : EIATTR_MERCURY_ISA_VERSION
	.align		4
        /*0054*/ 	.byte	0x03, 0x5f
        /*0056*/ 	.short	0x0101


	//----- nvinfo : EIATTR_VRC_CTA_INIT_COUNT
	.align		4
        /*0058*/ 	.byte	0x02, 0x4a
	.zero		1
	.zero		1


	//----- nvinfo : EIATTR_EXIT_INSTR_OFFSETS
	.align		4
        /*005c*/ 	.byte	0x04, 0x1c
        /*005e*/ 	.short	(.L_20 - .L_19)


	//   ....[0]....
.L_19:
        /*0060*/ 	.word	0x00004d50


	//   ....[1]....
        /*0064*/ 	.word	0x00005050


	//----- nvinfo : EIATTR_CRS_STACK_SIZE
	.align		4
.L_20:
        /*0068*/ 	.byte	0x04, 0x1e
        /*006a*/ 	.short	(.L_22 - .L_21)
.L_21:
        /*006c*/ 	.word	0x00000000


	//----- nvinfo : EIATTR_CBANK_PARAM_SIZE
	.align		4
.L_22:
        /*0070*/ 	.byte	0x03, 0x19
        /*0072*/ 	.short	0x0018


	//----- nvinfo : EIATTR_PARAM_CBANK
	.align		4
        /*0074*/ 	.byte	0x04, 0x0a
        /*0076*/ 	.short	(.L_24 - .L_23)
	.align		4
.L_23:
        /*0078*/ 	.word	index@(.nv.constant0._Z8gpu_topkPiS_ii)
        /*007c*/ 	.short	0x0380
        /*007e*/ 	.short	0x0018


	//----- nvinfo : EIATTR_SW_WAR
	.align		4
.L_24:
        /*0080*/ 	.byte	0x04, 0x36
        /*0082*/ 	.short	(.L_26 - .L_25)
.L_25:
        /*0084*/ 	.word	0x00000008
.L_26:


//--------------------- .nv.callgraph             --------------------------
	.section	.nv.callgraph,"",@"SHT_CUDA_CALLGRAPH"
	.align	4
	.sectionentsize	8
	.align		4
        /*0000*/ 	.word	0x00000000
	.align		4
        /*0004*/ 	.word	0xffffffff
	.align		4
        /*0008*/ 	.word	0x00000000
	.align		4
        /*000c*/ 	.word	0xfffffffe
	.align		4
        /*0010*/ 	.word	0x00000000
	.align		4
        /*0014*/ 	.word	0xfffffffd
	.align		4
        /*0018*/ 	.word	0x00000000
	.align		4
        /*001c*/ 	.word	0xfffffffc


//--------------------- .nv.constant4             --------------------------
	.section	.nv.constant4,"a",@progbits
	.align	8
	.align		8
.nv.constant4:
        /*0000*/ 	.dword	source
	.align		8
        /*0008*/ 	.dword	gpu_result
	.align		8
        /*0010*/ 	.dword	_1_pass_result


//--------------------- .text._Z8gpu_topkPiS_ii   --------------------------
	.section	.text._Z8gpu_topkPiS_ii,"ax",@progbits
	.align	128
        .global         _Z8gpu_topkPiS_ii
        .type           _Z8gpu_topkPiS_ii,@function
        .size           _Z8gpu_topkPiS_ii,(.L_x_69 - _Z8gpu_topkPiS_ii)
        .other          _Z8gpu_topkPiS_ii,@"STO_CUDA_ENTRY STV_DEFAULT"
_Z8gpu_topkPiS_ii:
.text._Z8gpu_topkPiS_ii:
[----:B------:R-:W-:Y:S01]  /*0000*/  LDC R1, c[0x0][0x37c] ;  /* 0x0000df00ff017b82 */ /* 0x000fe20000000800 */
[----:B------:R-:W0:Y:S07]  /*0010*/  S2R R0, SR_TID.X ;  /* 0x0000000000007919 */ /* 0x000e2e0000002100 */
[----:B------:R-:W1:Y:S01]  /*0020*/  S2UR UR16, SR_CTAID.X ;  /* 0x00000000001079c3 */ /* 0x000e620000002500 */
[----:B------:R-:W1:Y:S01]  /*0030*/  LDCU UR5, c[0x0][0x360] ;  /* 0x00006c00ff0577ac */ /* 0x000e620008000800 */
[----:B------:R-:W-:Y:S01]  /*0040*/  BSSY.RECONVERGENT B0, `(.L_x_0) ;  /* 0x000011a000007945 */ /* 0x000fe20003800200 */
[----:B------:R-:W-:-:S02]  /*0050*/  HFMA2 R23, -RZ, RZ, -0.0 , 0 ;  /* 0x80000000ff177431 */ /* 0x000fc400000001ff */
[----:B------:R-:W-:Y:S01]  /*0060*/  IMAD.MOV.U32 R17, RZ, RZ, -0x80000000 ;  /* 0x80000000ff117424 */ /* 0x000fe200078e00ff */
[----:B------:R-:W2:Y:S01]  /*0070*/  LDCU UR6, c[0x0][0x390] ;  /* 0x00007200ff0677ac */ /* 0x000ea20008000800 */
[----:B------:R-:W-:Y:S02]  /*0080*/  HFMA2 R13, -RZ, RZ, -0.0 , 0 ;  /* 0x80000000ff0d7431 */ /* 0x000fe400000001ff */
[----:B------:R-:W-:Y:S01]  /*0090*/  IMAD.MOV.U32 R24, RZ, RZ, -0x80000000 ;  /* 0x80000000ff187424 */ /* 0x000fe200078e00ff */
[----:B------:R-:W-:Y:S01]  /*00a0*/  MOV R3, 0x80000000 ;  /* 0x8000000000037802 */ /* 0x000fe20000000f00 */
[----:B------:R-:W3:Y:S01]  /*00b0*/  LDCU.64 UR14, c[0x0][0x358] ;  /* 0x00006b00ff0e77ac */ /* 0x000ee20008000a00 */
[----:B------:R-:W-:Y:S01]  /*00c0*/  IMAD.MOV.U32 R25, RZ, RZ, -0x80000000 ;  /* 0x80000000ff197424 */ /* 0x000fe200078e00ff */
[----:B------:R-:W-:Y:S01]  /*00d0*/  MOV R16, 0x80000000 ;  /* 0x8000000000107802 */ /* 0x000fe20000000f00 */
[----:B------:R-:W-:Y:S01]  /*00e0*/  IMAD.MOV.U32 R22, RZ, RZ, -0x80000000 ;  /* 0x80000000ff167424 */ /* 0x000fe200078e00ff */
[----:B------:R-:W4:Y:S01]  /*00f0*/  LDCU UR7, c[0x0][0x394] ;  /* 0x00007280ff0777ac */ /* 0x000f220008000800 */
[----:B------:R-:W-:-:S02]  /*0100*/  IMAD.MOV.U32 R20, RZ, RZ, -0x80000000 ;  /* 0x80000000ff147424 */ /* 0x000fc400078e00ff */
[----:B------:R-:W-:Y:S01]  /*0110*/  IMAD.MOV.U32 R21, RZ, RZ, -0x80000000 ;  /* 0x80000000ff157424 */ /* 0x000fe200078e00ff */
[----:B------:R-:W2:Y:S01]  /*0120*/  LDCU UR8, c[0x0][0x390] ;  /* 0x00007200ff0877ac */ /* 0x000ea20008000800 */
[----:B------:R-:W-:Y:S02]  /*0130*/  IMAD.MOV.U32 R18, RZ, RZ, -0x80000000 ;  /* 0x80000000ff127424 */ /* 0x000fe400078e00ff */
[----:B------:R-:W-:Y:S01]  /*0140*/  IMAD.MOV.U32 R19, RZ, RZ, -0x80000000 ;  /* 0x80000000ff137424 */ /* 0x000fe200078e00ff */
[----:B------:R-:W3:Y:S01]  /*0150*/  LDCU UR9, c[0x0][0x390] ;  /* 0x00007200ff0977ac */ /* 0x000ee20008000800 */
[----:B------:R-:W-:Y:S02]  /*0160*/  IMAD.MOV.U32 R2, RZ, RZ, -0x80000000 ;  /* 0x80000000ff027424 */ /* 0x000fe400078e00ff */
[----:B------:R-:W-:Y:S01]  /*0170*/  IMAD.MOV.U32 R11, RZ, RZ, -0x80000000 ;  /* 0x80000000ff0b7424 */ /* 0x000fe200078e00ff */
[----:B-1----:R-:W-:Y:S01]  /*0180*/  UIMAD UR4, UR5, UR16, URZ ;  /* 0x00000010050472a4 */ /* 0x002fe2000f8e02ff */
[----:B------:R-:W-:-:S02]  /*0190*/  IMAD.MOV.U32 R10, RZ, RZ, -0x80000000 ;  /* 0x80000000ff0a7424 */ /* 0x000fc400078e00ff */
[----:B------:R-:W-:Y:S02]  /*01a0*/  IMAD.MOV.U32 R12, RZ, RZ, -0x80000000 ;  /* 0x80000000ff0c7424 */ /* 0x000fe400078e00ff */
[----:B------:R-:W-:Y:S02]  /*01b0*/  IMAD.MOV.U32 R15, RZ, RZ, -0x80000000 ;  /* 0x80000000ff0f7424 */ /* 0x000fe400078e00ff */
[----:B0-----:R-:W-:Y:S02]  /*01c0*/  VIADD R0, R0, UR4 ;  /* 0x0000000400007c36 */ /* 0x001fe40008000000 */
[----:B------:R-:W-:Y:S02]  /*01d0*/  IMAD.MOV.U32 R14, RZ, RZ, -0x80000000 ;  /* 0x80000000ff0e7424 */ /* 0x000fe400078e00ff */
[----:B------:R-:W-:Y:S01]  /*01e0*/  IMAD.MOV.U32 R27, RZ, RZ, -0x80000000 ;  /* 0x80000000ff1b7424 */ /* 0x000fe200078e00ff */
[----:B--2---:R-:W-:-:S13]  /*01f0*/  ISETP.GE.AND P0, PT, R0, UR6, PT ;  /* 0x0000000600007c0c */ /* 0x004fda000bf06270 */
[----:B---34-:R-:W-:Y:S05]  /*0200*/  @P0 BRA `(.L_x_1) ;  /* 0x0000000c00f40947 */ /* 0x018fea0003800000 */
[----:B------:R-:W0:Y:S01]  /*0210*/  LDC R5, c[0x0][0x394] ;  /* 0x0000e500ff057b82 */ /* 0x000e220000000800 */
[----:B------:R-:W-:Y:S02]  /*0220*/  IMAD.MOV.U32 R3, RZ, RZ, R0 ;  /* 0x000000ffff037224 */ /* 0x000fe400078e0000 */
[----:B------:R-:W-:-:S05]  /*0230*/  IMAD.MOV.U32 R2, RZ, RZ, -0x80000000 ;  /* 0x80000000ff027424 */ /* 0x000fca00078e00ff */
[----:B------:R-:W1:Y:S01]  /*0240*/  LDC R4, c[0x0][0x370] ;  /* 0x0000dc00ff047b82 */ /* 0x000e620000000800 */
[C---:B0-----:R-:W-:Y:S01]  /*0250*/  ISETP.GE.AND P0, PT, R5.reuse, 0x2, PT ;  /* 0x000000020500780c */ /* 0x041fe20003f06270 */
[----:B------:R-:W-:Y:S02]  /*0260*/  IMAD.SHL.U32 R9, R5, 0x4, RZ ;  /* 0x0000000405097824 */ /* 0x000fe400078e00ff */
[----:B-1----:R-:W-:-:S10]  /*0270*/  IMAD R0, R4, UR5, RZ ;  /* 0x0000000504007c24 */ /* 0x002fd4000f8e02ff */
[----:B------:R-:W-:Y:S05]  /*0280*/  @!P0 BRA `(.L_x_2) ;  /* 0x00000008003c8947 */ /* 0x000fea0003800000 */
[----:B------:R-:W-:Y:S01]  /*0290*/  BSSY.RECONVERGENT B1, `(.L_x_3) ;  /* 0x0000083000017945 */ /* 0x000fe20003800200 */
[----:B------:R-:W-:-:S07]  /*02a0*/  VIADD R4, R5, 0xfffffffe ;  /* 0xfffffffe05047836 */ /* 0x000fce0000000000 */
.L_x_10:
[----:B------:R-:W0:Y:S02]  /*02b0*/  LDC.64 R6, c[0x0][0x380] ;  /* 0x0000e000ff067b82 */ /* 0x000e240000000a00 */
[----:B0-----:R-:W-:-:S05]  /*02c0*/  IMAD.WIDE R6, R3, 0x4, R6 ;  /* 0x0000000403067825 */ /* 0x001fca00078e0206 */
[----:B------:R0:W5:Y:S01]  /*02d0*/  LDG.E R5, desc[UR14][R6.64] ;  /* 0x0000000e06057981 */ /* 0x000162000c1e1900 */
[----:B------:R-:W-:Y:S01]  /*02e0*/  BSSY.RECONVERGENT B2, `(.L_x_4) ;  /* 0x0000079000027945 */ /* 0x000fe20003800200 */
[----:B------:R-:W-:-:S03]  /*02f0*/  HFMA2 R8, -RZ, RZ, 0, 0 ;  /* 0x00000000ff087431 */ /* 0x000fc600000001ff */
[----:B------:R-:W-:Y:S04]  /*0300*/  BSSY.RELIABLE B3, `(.L_x_5) ;  /* 0x000001c000037945 */ /* 0x000fe80003800100 */
.L_x_7:
[----:B0-----:R-:W-:-:S05]  /*0310*/  IMAD.SHL.U32 R7, R8, 0x4, RZ ;  /* 0x0000000408077824 */ /* 0x001fca00078e00ff */
[C---:B------:R-:W-:Y:S02]  /*0320*/  ISETP.EQ.AND P0, PT, R7.reuse, RZ, PT ;  /* 0x000000ff0700720c */ /* 0x040fe40003f02270 */
[C---:B------:R-:W-:Y:S02]  /*0330*/  ISETP.EQ.AND P1, PT, R7.reuse, 0x4, PT ;  /* 0x000000040700780c */ /* 0x040fe40003f22270 */
[C---:B------:R-:W-:Y:S02]  /*0340*/  ISETP.EQ.AND P2, PT, R7.reuse, 0x8, PT ;  /* 0x000000080700780c */ /* 0x040fe40003f42270 */
[----:B------:R-:W-:-:S07]  /*0350*/  ISETP.EQ.AND P3, PT, R7, 0xc, PT ;  /* 0x0000000c0700780c */ /* 0x000fce0003f62270 */
[----:B------:R-:W-:Y:S01]  /*0360*/  @P0 IMAD.MOV.U32 R6, RZ, RZ, R2 ;  /* 0x000000ffff060224 */ /* 0x000fe200078e0002 */
[C---:B------:R-:W-:Y:S01]  /*0370*/  ISETP.EQ.AND P0, PT, R7.reuse, 0x10, PT ;  /* 0x000000100700780c */ /* 0x040fe20003f02270 */
[----:B------:R-:W-:Y:S01]  /*0380*/  @P1 IMAD.MOV.U32 R6, RZ, RZ, R17 ;  /* 0x000000ffff061224 */ /* 0x000fe200078e0011 */
[C---:B------:R-:W-:Y:S01]  /*0390*/  ISETP.EQ.AND P1, PT, R7.reuse, 0x14, PT ;  /* 0x000000140700780c */ /* 0x040fe20003f22270 */
[----:B------:R-:W-:Y:S01]  /*03a0*/  @P2 IMAD.MOV.U32 R6, RZ, RZ, R24 ;  /* 0x000000ffff062224 */ /* 0x000fe200078e0018 */
[C---:B------:R-:W-:Y:S02]  /*03b0*/  ISETP.EQ.AND P2, PT, R7.reuse, 0x18, PT ;  /* 0x000000180700780c */ /* 0x040fe40003f42270 */
[----:B------:R-:W-:Y:S02]  /*03c0*/  @P3 MOV R6, R25 ;  /* 0x0000001900063202 */ /* 0x000fe40000000f00 */
[----:B------:R-:W-:-:S05]  /*03d0*/  ISETP.EQ.AND P3, PT, R7, 0x1c, PT ;  /* 0x0000001c0700780c */ /* 0x000fca0003f62270 */
[----:B------:R-:W-:Y:S01]  /*03e0*/  @P0 IMAD.MOV.U32 R6, RZ, RZ, R22 ;  /* 0x000000ffff060224 */ /* 0x000fe200078e0016 */
[C---:B------:R-:W-:Y:S01]  /*03f0*/  ISETP.EQ.AND P0, PT, R7.reuse, 0x20, PT ;  /* 0x000000200700780c */ /* 0x040fe20003f02270 */
[----:B------:R-:W-:Y:S01]  /*0400*/  @P1 IMAD.MOV.U32 R6, RZ, RZ, R23 ;  /* 0x000000ffff061224 */ /* 0x000fe200078e0017 */
[----:B------:R-:W-:Y:S01]  /*0410*/  ISETP.EQ.AND P1, PT, R7, 0x24, PT ;  /* 0x000000240700780c */ /* 0x000fe20003f22270 */
[----:B------:R-:W-:-:S04]  /*0420*/  @P2 IMAD.MOV.U32 R6, RZ, RZ, R20 ;  /* 0x000000ffff062224 */ /* 0x000fc800078e0014 */
[----:B------:R-:W-:-:S06]  /*0430*/  @P3 IMAD.MOV.U32 R6, RZ, RZ, R21 ;  /* 0x000000ffff063224 */ /* 0x000fcc00078e0015 */
[----:B------:R-:W-:Y:S02]  /*0440*/  @P0 MOV R6, R18 ;  /* 0x0000001200060202 */ /* 0x000fe40000000f00 */
[----:B------:R-:W-:-:S05]  /*0450*/  @P1 IMAD.MOV.U32 R6, RZ, RZ, R19 ;  /* 0x000000ffff061224 */ /* 0x000fca00078e0013 */
[----:B-----5:R-:W-:-:S13]  /*0460*/  ISETP.NE.AND P0, PT, R6, R5, PT ;  /* 0x000000050600720c */ /* 0x020fda0003f05270 */
[----:B------:R-:W-:Y:S05]  /*0470*/  @!P0 BREAK.RELIABLE B3 ;  /* 0x0000000000038942 */ /* 0x000fea0003800100 */
[----:B------:R-:W-:Y:S05]  /*0480*/  @!P0 BRA `(.L_x_6) ;  /* 0x0000000400788947 */ /* 0x000fea0003800000 */
[----:B------:R-:W-:-:S05]  /*0490*/  VIADD R8, R8, 0x1 ;  /* 0x0000000108087836 */ /* 0x000fca0000000000 */
[----:B------:R-:W-:-:S13]  /*04a0*/  ISETP.NE.AND P0, PT, R8, UR7, PT ;  /* 0x0000000708007c0c */ /* 0x000fda000bf05270 */
[----:B------:R-:W-:Y:S05]  /*04b0*/  @P0 BRA `(.L_x_7) ;  /* 0xfffffffc00940947 */ /* 0x000fea000383ffff */
[----:B------:R-:W-:Y:S05]  /*04c0*/  BSYNC.RELIABLE B3 ;  /* 0x0000000000037941 */ /* 0x000fea0003800100 */
.L_x_5:
[C---:B------:R-:W-:Y:S02]  /*04d0*/  ISETP.EQ.AND P0, PT, R9.reuse, 0x4, PT ;  /* 0x000000040900780c */ /* 0x040fe40003f02270 */
[C---:B------:R-:W-:Y:S02]  /*04e0*/  ISETP.EQ.AND P1, PT, R9.reuse, 0x8, PT ;  /* 0x000000080900780c */ /* 0x040fe40003f22270 */
[C---:B------:R-:W-:Y:S02]  /*04f0*/  ISETP.EQ.AND P2, PT, R9.reuse, 0xc, PT ;  /* 0x0000000c0900780c */ /* 0x040fe40003f42270 */
[----:B------:R-:W-:-:S07]  /*0500*/  ISETP.EQ.AND P3, PT, R9, 0x10, PT ;  /* 0x000000100900780c */ /* 0x000fce0003f62270 */
[----:B------:R-:W-:Y:S01]  /*0510*/  @P0 IMAD.MOV.U32 R6, RZ, RZ, R2 ;  /* 0x000000ffff060224 */ /* 0x000fe200078e0002 */
[C---:B------:R-:W-:Y:S01]  /*0520*/  ISETP.EQ.AND P0, PT, R9.reuse, 0x14, PT ;  /* 0x000000140900780c */ /* 0x040fe20003f02270 */
[----:B------:R-:W-:Y:S01]  /*0530*/  @P1 IMAD.MOV.U32 R6, RZ, RZ, R17 ;  /* 0x000000ffff061224 */ /* 0x000fe200078e0011 */
[C---:B------:R-:W-:Y:S02]  /*0540*/  ISETP.EQ.AND P1, PT, R9.reuse, 0x18, PT ;  /* 0x000000180900780c */ /* 0x040fe40003f22270 */
[----:B------:R-:W-:Y:S01]  /*0550*/  @P2 MOV R6, R24 ;  /* 0x0000001800062202 */ /* 0x000fe20000000f00 */
[----:B------:R-:W-:Y:S01]  /*0560*/  @P3 IMAD.MOV.U32 R6, RZ, RZ, R25 ;  /* 0x000000ffff063224 */ /* 0x000fe200078e0019 */
[C---:B------:R-:W-:Y:S02]  /*0570*/  ISETP.EQ.AND P2, PT, R9.reuse, 0x1c, PT ;  /* 0x0000001c0900780c */ /* 0x040fe40003f42270 */
[----:B------:R-:W-:-:S05]  /*0580*/  ISETP.EQ.AND P3, PT, R9, 0x20, PT ;  /* 0x000000200900780c */ /* 0x000fca0003f62270 */
[----:B------:R-:W-:Y:S01]  /*0590*/  @P0 IMAD.MOV.U32 R6, RZ, RZ, R22 ;  /* 0x000000ffff060224 */ /* 0x000fe200078e0016 */
[C---:B------:R-:W-:Y:S01]  /*05a0*/  ISETP.EQ.AND P0, PT, R9.reuse, 0x24, PT ;  /* 0x000000240900780c */ /* 0x040fe20003f02270 */
[----:B------:R-:W-:Y:S01]  /*05b0*/  @P1 IMAD.MOV.U32 R6, RZ, RZ, R23 ;  /* 0x000000ffff061224 */ /* 0x000fe200078e0017 */
[----:B------:R-:W-:-:S03]  /*05c0*/  ISETP.EQ.AND P1, PT, R9, 0x28, PT ;  /* 0x000000280900780c */ /* 0x000fc60003f22270 */
[----:B------:R-:W-:Y:S02]  /*05d0*/  @P2 IMAD.MOV.U32 R6, RZ, RZ, R20 ;  /* 0x000000ffff062224 */ /* 0x000fe400078e0014 */
[----:B------:R-:W-:-:S06]  /*05e0*/  @P3 MOV R6, R21 ;  /* 0x0000001500063202 */ /* 0x000fcc0000000f00 */
[----:B------:R-:W-:Y:S02]  /*05f0*/  @P0 IMAD.MOV.U32 R6, RZ, RZ, R18 ;  /* 0x000000ffff060224 */ /* 0x000fe400078e0012 */
[----:B------:R-:W-:-:S05]  /*0600*/  @P1 IMAD.MOV.U32 R6, RZ, RZ, R19 ;  /* 0x000000ffff061224 */ /* 0x000fca00078e0013 */
[----:B------:R-:W-:-:S13]  /*0610*/  ISETP.GE.AND P0, PT, R5, R6, PT ;  /* 0x000000060500720c */ /* 0x000fda0003f06270 */
[----:B------:R-:W-:Y:S05]  /*0620*/  @!P0 BRA `(.L_x_6) ;  /* 0x0000000400108947 */ /* 0x000fea0003800000 */
[----:B------:R-:W-:-:S07]  /*0630*/  IMAD.MOV.U32 R6, RZ, RZ, R4 ;  /* 0x000000ffff067224 */ /* 0x000fce00078e0004 */
.L_x_9:
[----:B------:R-:W-:-:S05]  /*0640*/  IMAD.SHL.U32 R13, R6, 0x4, RZ ;  /* 0x00000004060d7824 */ /* 0x000fca00078e00ff */
[C---:B------:R-:W-:Y:S02]  /*0650*/  ISETP.EQ.AND P1, PT, R13.reuse, RZ, PT ;  /* 0x000000ff0d00720c */ /* 0x040fe40003f22270 */
[C---:B------:R-:W-:Y:S02]  /*0660*/  ISETP.EQ.AND P2, PT, R13.reuse, 0x4, PT ;  /* 0x000000040d00780c */ /* 0x040fe40003f42270 */
[C---:B------:R-:W-:Y:S02]  /*0670*/  ISETP.EQ.AND P3, PT, R13.reuse, 0x8, PT ;  /* 0x000000080d00780c */ /* 0x040fe40003f62270 */
[----:B------:R-:W-:Y:S02]  /*0680*/  ISETP.EQ.AND P0, PT, R13, 0xc, PT ;  /* 0x0000000c0d00780c */ /* 0x000fe40003f02270 */
[----:B------:R-:W-:Y:S02]  /*0690*/  P2R R10, PR, RZ, 0x2 ;  /* 0x00000002ff0a7803 */ /* 0x000fe40000000000 */
[----:B------:R-:W-:-:S02]  /*06a0*/  P2R R11, PR, RZ, 0x4 ;  /* 0x00000004ff0b7803 */ /* 0x000fc40000000000 */
[----:B------:R-:W-:Y:S02]  /*06b0*/  P2R R12, PR, RZ, 0x8 ;  /* 0x00000008ff0c7803 */ /* 0x000fe40000000000 */
[----:B------:R-:W-:Y:S01]  /*06c0*/  @P1 MOV R8, R2 ;  /* 0x0000000200081202 */ /* 0x000fe20000000f00 */
[----:B------:R-:W-:Y:S01]  /*06d0*/  @P2 IMAD.MOV.U32 R8, RZ, RZ, R17 ;  /* 0x000000ffff082224 */ /* 0x000fe200078e0011 */
[C---:B------:R-:W-:Y:S01]  /*06e0*/  ISETP.EQ.AND P1, PT, R13.reuse, 0x10, PT ;  /* 0x000000100d00780c */ /* 0x040fe20003f22270 */
[----:B------:R-:W-:Y:S01]  /*06f0*/  @P3 IMAD.MOV.U32 R8, RZ, RZ, R24 ;  /* 0x000000ffff083224 */ /* 0x000fe200078e0018 */
[C---:B------:R-:W-:Y:S01]  /*0700*/  ISETP.EQ.AND P2, PT, R13.reuse, 0x14, PT ;  /* 0x000000140d00780c */ /* 0x040fe20003f42270 */
[----:B------:R-:W-:Y:S01]  /*0710*/  @P0 IMAD.MOV.U32 R8, RZ, RZ, R25 ;  /* 0x000000ffff080224 */ /* 0x000fe200078e0019 */
[C---:B------:R-:W-:Y:S02]  /*0720*/  ISETP.EQ.AND P3, PT, R13.reuse, 0x18, PT ;  /* 0x000000180d00780c */ /* 0x040fe40003f62270 */
[----:B------:R-:W-:-:S02]  /*0730*/  ISETP.EQ.AND P4, PT, R13, 0x1c, PT ;  /* 0x0000001c0d00780c */ /* 0x000fc40003f82270 */
[C---:B------:R-:W-:Y:S02]  /*0740*/  ISETP.EQ.AND P5, PT, R13.reuse, 0x20, PT ;  /* 0x000000200d00780c */ /* 0x040fe40003fa2270 */
[----:B------:R-:W-:-:S03]  /*0750*/  ISETP.EQ.AND P6, PT, R13, 0x24, PT ;  /* 0x000000240d00780c */ /* 0x000fc60003fc2270 */
[----:B------:R-:W-:Y:S02]  /*0760*/  @P1 IMAD.MOV.U32 R8, RZ, RZ, R22 ;  /* 0x000000ffff081224 */ /* 0x000fe400078e0016 */
[----:B------:R-:W-:Y:S02]  /*0770*/  @P2 MOV R8, R23 ;  /* 0x0000001700082202 */ /* 0x000fe40000000f00 */
[----:B------:R-:W-:Y:S02]  /*0780*/  @P3 IMAD.MOV.U32 R8, RZ, RZ, R20 ;  /* 0x000000ffff083224 */ /* 0x000fe400078e0014 */
[----:B------:R-:W-:Y:S02]  /*0790*/  @P4 IMAD.MOV.U32 R8, RZ, RZ, R21 ;  /* 0x000000ffff084224 */ /* 0x000fe400078e0015 */
[----:B------:R-:W-:Y:S02]  /*07a0*/  @P5 IMAD.MOV.U32 R8, RZ, RZ, R18 ;  /* 0x000000ffff085224 */ /* 0x000fe400078e0012 */
[----:B------:R-:W-:-:S05]  /*07b0*/  @P6 IMAD.MOV.U32 R8, RZ, RZ, R19 ;  /* 0x000000ffff086224 */ /* 0x000fca00078e0013 */
[----:B------:R-:W-:-:S13]  /*07c0*/  ISETP.GT.AND P6, PT, R5, R8, PT ;  /* 0x000000080500720c */ /* 0x000fda0003fc4270 */
[----:B------:R-:W-:Y:S05]  /*07d0*/  @!P6 BRA `(.L_x_8) ;  /* 0x00000000005ce947 */ /* 0x000fea0003800000 */
[----:B------:R-:W-:Y:S01]  /*07e0*/  P2R R7, PR, RZ, 0x10 ;  /* 0x00000010ff077803 */ /* 0x000fe20000000000 */
[--C-:B------:R-:W-:Y:S01]  /*07f0*/  @P0 IMAD.MOV.U32 R22, RZ, RZ, R8.reuse ;  /* 0x000000ffff160224 */ /* 0x100fe200078e0008 */
[----:B------:R-:W-:Y:S01]  /*0800*/  ISETP.NE.AND P4, PT, R10, RZ, PT ;  /* 0x000000ff0a00720c */ /* 0x000fe20003f85270 */
[--C-:B------:R-:W-:Y:S01]  /*0810*/  @P2 IMAD.MOV.U32 R20, RZ, RZ, R8.reuse ;  /* 0x000000ffff142224 */ /* 0x100fe200078e0008 */
[----:B------:R-:W-:Y:S01]  /*0820*/  P2R R10, PR, RZ, 0x20 ;  /* 0x00000020ff0a7803 */ /* 0x000fe20000000000 */
[----:B------:R-:W-:Y:S01]  /*0830*/  @P3 IMAD.MOV.U32 R21, RZ, RZ, R8 ;  /* 0x000000ffff153224 */ /* 0x000fe200078e0008 */
[----:B------:R-:W-:Y:S02]  /*0840*/  ISETP.NE.AND P5, PT, R11, RZ, PT ;  /* 0x000000ff0b00720c */ /* 0x000fe40003fa5270 */
[----:B------:R-:W-:Y:S02]  /*0850*/  ISETP.NE.AND P6, PT, R12, RZ, PT ;  /* 0x000000ff0c00720c */ /* 0x000fe40003fc5270 */
[C---:B------:R-:W-:Y:S01]  /*0860*/  ISETP.GT.AND P0, PT, R6.reuse, RZ, PT ;  /* 0x000000ff0600720c */ /* 0x040fe20003f04270 */
[----:B------:R-:W-:Y:S01]  /*0870*/  VIADD R6, R6, 0xffffffff ;  /* 0xffffffff06067836 */ /* 0x000fe20000000000 */
[----:B------:R-:W-:-:S03]  /*0880*/  @P1 MOV R23, R8 ;  /* 0x0000000800171202 */ /* 0x000fc60000000f00 */
[----:B------:R-:W-:Y:S02]  /*0890*/  @P4 MOV R17, R8 ;  /* 0x0000000800114202 */ /* 0x000fe40000000f00 */
[----:B------:R-:W-:Y:S02]  /*08a0*/  ISETP.NE.AND P4, PT, R7, RZ, PT ;  /* 0x000000ff0700720c */ /* 0x000fe40003f85270 */
[--C-:B------:R-:W-:Y:S01]  /*08b0*/  @P5 IMAD.MOV.U32 R24, RZ, RZ, R8.reuse ;  /* 0x000000ffff185224 */ /* 0x100fe200078e0008 */
[----:B------:R-:W-:Y:S01]  /*08c0*/  ISETP.NE.AND P5, PT, R10, RZ, PT ;  /* 0x000000ff0a00720c */ /* 0x000fe20003fa5270 */
[----:B------:R-:W-:Y:S01]  /*08d0*/  @P6 IMAD.MOV.U32 R25, RZ, RZ, R8 ;  /* 0x000000ffff196224 */ /* 0x000fe200078e0008 */
[----:B------:R-:W-:-:S08]  /*08e0*/  ISETP.EQ.AND P6, PT, R13, -0x4, PT ;  /* 0xfffffffc0d00780c */ /* 0x000fd00003fc2270 */
[----:B------:R-:W-:-:S03]  /*08f0*/  @P4 IMAD.MOV.U32 R18, RZ, RZ, R8 ;  /* 0x000000ffff124224 */ /* 0x000fc600078e0008 */
[----:B------:R-:W-:Y:S02]  /*0900*/  @P5 MOV R19, R8 ;  /* 0x0000000800135202 */ /* 0x000fe40000000f00 */
[----:B------:R-:W-:Y:S01]  /*0910*/  @P6 IMAD.MOV.U32 R2, RZ, RZ, R8 ;  /* 0x000000ffff026224 */ /* 0x000fe200078e0008 */
[----:B------:R-:W-:Y:S06]  /*0920*/  @P0 BRA `(.L_x_9) ;  /* 0xfffffffc00440947 */ /* 0x000fec000383ffff */
[----:B------:R-:W-:Y:S01]  /*0930*/  IMAD.MOV.U32 R2, RZ, RZ, R5 ;  /* 0x000000ffff027224 */ /* 0x000fe200078e0005 */
[----:B------:R-:W-:Y:S06]  /*0940*/  BRA `(.L_x_6) ;  /* 0x0000000000487947 */ /* 0x000fec0003800000 */
.L_x_8:
[----:B------:R-:W-:Y:S01]  /*0950*/  P2R R6, PR, RZ, 0x10 ;  /* 0x00000010ff067803 */ /* 0x000fe20000000000 */
[--C-:B------:R-:W-:Y:S01]  /*0960*/  @P1 IMAD.MOV.U32 R23, RZ, RZ, R5.reuse ;  /* 0x000000ffff171224 */ /* 0x100fe200078e0005 */
[----:B------:R-:W-:Y:S01]  /*0970*/  P2R R7, PR, RZ, 0x20 ;  /* 0x00000020ff077803 */ /* 0x000fe20000000000 */
[--C-:B------:R-:W-:Y:S01]  /*0980*/  @P2 IMAD.MOV.U32 R20, RZ, RZ, R5.reuse ;  /* 0x000000ffff142224 */ /* 0x100fe200078e0005 */
[----:B------:R-:W-:Y:S01]  /*0990*/  ISETP.NE.AND P4, PT, R10, RZ, PT ;  /* 0x000000ff0a00720c */ /* 0x000fe20003f85270 */
[----:B------:R-:W-:Y:S01]  /*09a0*/  @P3 IMAD.MOV.U32 R21, RZ, RZ, R5 ;  /* 0x000000ffff153224 */ /* 0x000fe200078e0005 */
[----:B------:R-:W-:Y:S02]  /*09b0*/  ISETP.NE.AND P5, PT, R11, RZ, PT ;  /* 0x000000ff0b00720c */ /* 0x000fe40003fa5270 */
[----:B------:R-:W-:Y:S02]  /*09c0*/  ISETP.NE.AND P6, PT, R12, RZ, PT ;  /* 0x000000ff0c00720c */ /* 0x000fe40003fc5270 */
[----:B------:R-:W-:-:S07]  /*09d0*/  @P0 MOV R22, R5 ;  /* 0x0000000500160202 */ /* 0x000fce0000000f00 */
[--C-:B------:R-:W-:Y:S01]  /*09e0*/  @P4 IMAD.MOV.U32 R17, RZ, RZ, R5.reuse ;  /* 0x000000ffff114224 */ /* 0x100fe200078e0005 */
[----:B------:R-:W-:Y:S01]  /*09f0*/  ISETP.NE.AND P4, PT, R6, RZ, PT ;  /* 0x000000ff0600720c */ /* 0x000fe20003f85270 */
[--C-:B------:R-:W-:Y:S01]  /*0a00*/  @P5 IMAD.MOV.U32 R24, RZ, RZ, R5.reuse ;  /* 0x000000ffff185224 */ /* 0x100fe200078e0005 */
[----:B------:R-:W-:Y:S01]  /*0a10*/  ISETP.NE.AND P5, PT, R7, RZ, PT ;  /* 0x000000ff0700720c */ /* 0x000fe20003fa5270 */
[----:B------:R-:W-:Y:S01]  /*0a20*/  @P6 IMAD.MOV.U32 R25, RZ, RZ, R5 ;  /* 0x000000ffff196224 */ /* 0x000fe200078e0005 */
[----:B------:R-:W-:-:S09]  /*0a30*/  ISETP.EQ.AND P6, PT, R13, -0x4, PT ;  /* 0xfffffffc0d00780c */ /* 0x000fd20003fc2270 */
[--C-:B------:R-:W-:Y:S02]  /*0a40*/  @P4 IMAD.MOV.U32 R18, RZ, RZ, R5.reuse ;  /* 0x000000ffff124224 */ /* 0x100fe400078e0005 */
[----:B------:R-:W-:Y:S02]  /*0a50*/  @P5 IMAD.MOV.U32 R19, RZ, RZ, R5 ;  /* 0x000000ffff135224 */ /* 0x000fe400078e0005 */
[----:B------:R-:W-:-:S07]  /*0a60*/  @P6 MOV R2, R5 ;  /* 0x0000000500026202 */ /* 0x000fce0000000f00 */
.L_x_6:
[----:B------:R-:W-:Y:S05]  /*0a70*/  BSYNC.RECONVERGENT B2 ;  /* 0x0000000000027941 */ /* 0x000fea0003800200 */
.L_x_4:
[----:B------:R-:W0:Y:S01]  /*0a80*/  LDCU UR6, c[0x0][0x390] ;  /* 0x00007200ff0677ac */ /* 0x000e220008000800 */
[----:B------:R-:W-:-:S05]  /*0a90*/  IMAD.IADD R3, R0, 0x1, R3 ;  /* 0x0000000100037824 */ /* 0x000fca00078e0203 */
[----:B0-----:R-:W-:-:S13]  /*0aa0*/  ISETP.GE.AND P0, PT, R3, UR6, PT ;  /* 0x0000000603007c0c */ /* 0x001fda000bf06270 */
[----:B------:R-:W-:Y:S05]  /*0ab0*/  @!P0 BRA `(.L_x_10) ;  /* 0xfffffff400fc8947 */ /* 0x000fea000383ffff */
[----:B------:R-:W-:Y:S05]  /*0ac0*/  BSYNC.RECONVERGENT B1 ;  /* 0x0000000000017941 */ /* 0x000fea0003800200 */
.L_x_3:
[----:B------:R-:W-:Y:S01]  /*0ad0*/  IMAD.MOV.U32 R16, RZ, RZ, R2 ;  /* 0x000000ffff107224 */ /* 0x000fe200078e0002 */
[----:B------:R-:W-:Y:S01]  /*0ae0*/  MOV R14, R24 ;  /* 0x00000018000e7202 */ /* 0x000fe20000000f00 */
[----:B------:R-:W-:Y:S01]  /*0af0*/  IMAD.MOV.U32 R27, RZ, RZ, R17 ;  /* 0x000000ffff1b7224 */ /* 0x000fe200078e0011 */
[----:B------:R-:W-:Y:S01]  /*0b00*/  MOV R11, R21 ;  /* 0x00000015000b7202 */ /* 0x000fe20000000f00 */
[----:B------:R-:W-:Y:S02]  /*0b10*/  IMAD.MOV.U32 R15, RZ, RZ, R25 ;  /* 0x000000ffff0f7224 */ /* 0x000fe400078e0019 */
[----:B------:R-:W-:Y:S02]  /*0b20*/  IMAD.MOV.U32 R12, RZ, RZ, R22 ;  /* 0x000000ffff0c7224 */ /* 0x000fe400078e0016 */
[----:B------:R-:W-:Y:S02]  /*0b30*/  IMAD.MOV.U32 R13, RZ, RZ, R23 ;  /* 0x000000ffff0d7224 */ /* 0x000fe400078e0017 */
[----:B------:R-:W-:-:S02]  /*0b40*/  IMAD.MOV.U32 R10, RZ, RZ, R20 ;  /* 0x000000ffff0a7224 */ /* 0x000fc400078e0014 */
[----:B------:R-:W-:Y:S02]  /*0b50*/  IMAD.MOV.U32 R2, RZ, RZ, R18 ;  /* 0x000000ffff027224 */ /* 0x000fe400078e0012 */
[----:B------:R-:W-:Y:S01]  /*0b60*/  IMAD.MOV.U32 R3, RZ, RZ, R19 ;  /* 0x000000ffff037224 */ /* 0x000fe200078e0013 */
[----:B------:R-:W-:Y:S06]  /*0b70*/  BRA `(.L_x_1) ;  /* 0x0000000400987947 */ /* 0x000fec0003800000 */
.L_x_2:
[----:B------:R-:W0:Y:S01]  /*0b80*/  LDC.64 R6, c[0x0][0x380] ;  /* 0x0000e000ff067b82 */ /* 0x000e220000000a00 */
[----:B------:R-:W-:Y:S01]  /*0b90*/  ISETP.NE.AND P0, PT, R5, 0x1, PT ;  /* 0x000000010500780c */ /* 0x000fe20003f05270 */
[----:B------:R-:W-:-:S12]  /*0ba0*/  IMAD.MOV.U32 R16, RZ, RZ, -0x80000000 ;  /* 0x80000000ff107424 */ /* 0x000fd800078e00ff */
[----:B------:R-:W-:Y:S05]  /*0bb0*/  @!P0 BRA `(.L_x_11) ;  /* 0x0000000000dc8947 */ /* 0x000fea0003800000 */
[----:B------:R-:W1:Y:S01]  /*0bc0*/  LDC.64 R4, c[0x0][0x380] ;  /* 0x0000e000ff047b82 */ /* 0x000e620000000a00 */
[C---:B------:R-:W-:Y:S01]  /*0bd0*/  ISETP.EQ.AND P2, PT, R9.reuse, 0x4, PT ;  /* 0x000000040900780c */ /* 0x040fe20003f42270 */
[----:B------:R-:W-:Y:S01]  /*0be0*/  BSSY.RECONVERGENT B1, `(.L_x_12) ;  /* 0x000002a000017945 */ /* 0x000fe20003800200 */
[C---:B------:R-:W-:Y:S02]  /*0bf0*/  ISETP.EQ.AND P0, PT, R9.reuse, 0x8, PT ;  /* 0x000000080900780c */ /* 0x040fe40003f02270 */
[C---:B------:R-:W-:Y:S02]  /*0c00*/  ISETP.EQ.AND P1, PT, R9.reuse, 0xc, PT ;  /* 0x0000000c0900780c */ /* 0x040fe40003f22270 */
[----:B0-----:R-:W-:Y:S02]  /*0c10*/  P2R R6, PR, RZ, 0x4 ;  /* 0x00000004ff067803 */ /* 0x001fe40000000000 */
[----:B------:R-:W-:Y:S02]  /*0c20*/  ISETP.EQ.AND P2, PT, R9, 0x10, PT ;  /* 0x000000100900780c */ /* 0x000fe40003f42270 */
[----:B------:R-:W-:-:S02]  /*0c30*/  P2R R6, PR, RZ, 0x1 ;  /* 0x00000001ff067803 */ /* 0x000fc40000000000 */
[----:B------:R-:W-:Y:S02]  /*0c40*/  P2R R6, PR, RZ, 0x2 ;  /* 0x00000002ff067803 */ /* 0x000fe40000000000 */
[----:B------:R-:W-:Y:S02]  /*0c50*/  P2R R6, PR, RZ, 0x4 ;  /* 0x00000004ff067803 */ /* 0x000fe40000000000 */
[C---:B------:R-:W-:Y:S02]  /*0c60*/  ISETP.EQ.AND P0, PT, R9.reuse, 0x14, PT ;  /* 0x000000140900780c */ /* 0x040fe40003f02270 */
[C---:B------:R-:W-:Y:S02]  /*0c70*/  ISETP.EQ.AND P1, PT, R9.reuse, 0x18, PT ;  /* 0x000000180900780c */ /* 0x040fe40003f22270 */
[C---:B------:R-:W-:Y:S02]  /*0c80*/  ISETP.EQ.AND P2, PT, R9.reuse, 0x1c, PT ;  /* 0x0000001c0900780c */ /* 0x040fe40003f42270 */
[----:B------:R-:W-:-:S02]  /*0c90*/  ISETP.EQ.AND P3, PT, R9, 0x20, PT ;  /* 0x000000200900780c */ /* 0x000fc40003f62270 */
[C---:B------:R-:W-:Y:S02]  /*0ca0*/  ISETP.EQ.AND P4, PT, R9.reuse, 0x24, PT ;  /* 0x000000240900780c */ /* 0x040fe40003f82270 */
[----:B------:R-:W-:-:S13]  /*0cb0*/  ISETP.EQ.AND P5, PT, R9, 0x28, PT ;  /* 0x000000280900780c */ /* 0x000fda0003fa2270 */
.L_x_13:
[----:B-1----:R-:W-:Y:S01]  /*0cc0*/  IMAD.WIDE R6, R3, 0x4, R4 ;  /* 0x0000000403067825 */ /* 0x002fe200078e0204 */
[----:B------:R-:W-:Y:S02]  /*0cd0*/  P2R R10, PR, RZ, 0x8 ;  /* 0x00000008ff0a7803 */ /* 0x000fe40000000000 */
[----:B------:R-:W-:Y:S02]  /*0ce0*/  P2R R11, PR, RZ, 0x10 ;  /* 0x00000010ff0b7803 */ /* 0x000fe40000000000 */
[----:B------:R-:W-:Y:S01]  /*0cf0*/  P2R R12, PR, RZ, 0x20 ;  /* 0x00000020ff0c7803 */ /* 0x000fe20000000000 */
[----:B------:R-:W2:Y:S01]  /*0d00*/  LDG.E R7, desc[UR14][R6.64] ;  /* 0x0000000e06077981 */ /* 0x000ea2000c1e1900 */
[C---:B------:R-:W-:Y:S01]  /*0d10*/  ISETP.EQ.AND P3, PT, R9.reuse, 0x4, PT ;  /* 0x000000040900780c */ /* 0x040fe20003f62270 */
[----:B------:R-:W-:Y:S01]  /*0d20*/  IMAD.IADD R3, R0, 0x1, R3 ;  /* 0x0000000100037824 */ /* 0x000fe200078e0203 */
[C---:B------:R-:W-:Y:S02]  /*0d30*/  ISETP.EQ.AND P4, PT, R9.reuse, 0x8, PT ;  /* 0x000000080900780c */ /* 0x040fe40003f82270 */
[----:B------:R-:W-:-:S02]  /*0d40*/  ISETP.EQ.AND P5, PT, R9, 0xc, PT ;  /* 0x0000000c0900780c */ /* 0x000fc40003fa2270 */
[----:B------:R-:W-:-:S07]  /*0d50*/  ISETP.EQ.AND P6, PT, R9, 0x10, PT ;  /* 0x000000100900780c */ /* 0x000fce0003fc2270 */
[----:B------:R-:W-:Y:S01]  /*0d60*/  @P3 IMAD.MOV.U32 R8, RZ, RZ, R2 ;  /* 0x000000ffff083224 */ /* 0x000fe200078e0002 */
[----:B------:R-:W-:Y:S02]  /*0d70*/  ISETP.NE.AND P3, PT, R10, RZ, PT ;  /* 0x000000ff0a00720c */ /* 0x000fe40003f65270 */
[----:B------:R-:W-:Y:S01]  /*0d80*/  @P4 MOV R8, R17 ;  /* 0x0000001100084202 */ /* 0x000fe20000000f00 */
[----:B------:R-:W-:Y:S01]  /*0d90*/  @P5 IMAD.MOV.U32 R8, RZ, RZ, R24 ;  /* 0x000000ffff085224 */ /* 0x000fe200078e0018 */
[----:B------:R-:W-:Y:S01]  /*0da0*/  ISETP.NE.AND P4, PT, R11, RZ, PT ;  /* 0x000000ff0b00720c */ /* 0x000fe20003f85270 */
[----:B------:R-:W-:Y:S01]  /*0db0*/  @P6 IMAD.MOV.U32 R8, RZ, RZ, R25 ;  /* 0x000000ffff086224 */ /* 0x000fe200078e0019 */
[----:B------:R-:W-:Y:S01]  /*0dc0*/  ISETP.NE.AND P5, PT, R12, RZ, PT ;  /* 0x000000ff0c00720c */ /* 0x000fe20003fa5270 */
[----:B------:R-:W-:Y:S02]  /*0dd0*/  @P0 IMAD.MOV.U32 R8, RZ, RZ, R22 ;  /* 0x000000ffff080224 */ /* 0x000fe400078e0016 */
[----:B------:R-:W-:Y:S01]  /*0de0*/  @P1 IMAD.MOV.U32 R8, RZ, RZ, R23 ;  /* 0x000000ffff081224 */ /* 0x000fe200078e0017 */
[----:B------:R-:W-:-:S03]  /*0df0*/  @P2 MOV R8, R20 ;  /* 0x0000001400082202 */ /* 0x000fc60000000f00 */
[----:B------:R-:W-:-:S04]  /*0e00*/  @P3 IMAD.MOV.U32 R8, RZ, RZ, R21 ;  /* 0x000000ffff083224 */ /* 0x000fc800078e0015 */
[----:B------:R-:W-:Y:S02]  /*0e10*/  @P4 IMAD.MOV.U32 R8, RZ, RZ, R18 ;  /* 0x000000ffff084224 */ /* 0x000fe400078e0012 */
[----:B------:R-:W-:-:S05]  /*0e20*/  @P5 IMAD.MOV.U32 R8, RZ, RZ, R19 ;  /* 0x000000ffff085224 */ /* 0x000fca00078e0013 */
[----:B--2---:R-:W-:-:S13]  /*0e30*/  ISETP.GE.AND P6, PT, R7, R8, PT ;  /* 0x000000080700720c */ /* 0x004fda0003fc6270 */
[----:B------:R-:W-:Y:S01]  /*0e40*/  @P6 IMAD.MOV.U32 R2, RZ, RZ, R7 ;  /* 0x000000ffff026224 */ /* 0x000fe200078e0007 */
[----:B------:R-:W-:Y:S02]  /*0e50*/  @P6 MOV R16, R7 ;  /* 0x0000000700106202 */ /* 0x000fe40000000f00 */
[----:B------:R-:W-:-:S13]  /*0e60*/  ISETP.GE.AND P6, PT, R3, UR8, PT ;  /* 0x0000000803007c0c */ /* 0x000fda000bfc6270 */
[----:B------:R-:W-:Y:S05]  /*0e70*/  @!P6 BRA `(.L_x_13) ;  /* 0xfffffffc0090e947 */ /* 0x000fea000383ffff */
[----:B------:R-:W-:Y:S05]  /*0e80*/  BSYNC.RECONVERGENT B1 ;  /* 0x0000000000017941 */ /* 0x000fea0003800200 */
.L_x_12:
[----:B------:R-:W-:Y:S02]  /*0e90*/  HFMA2 R10, -RZ, RZ, -0.0 , 0 ;  /* 0x80000000ff0a7431 */ /* 0x000fe400000001ff */
[----:B------:R-:W-:Y:S01]  /*0ea0*/  IMAD.MOV.U32 R3, RZ, RZ, -0x80000000 ;  /* 0x80000000ff037424 */ /* 0x000fe200078e00ff */
[----:B------:R-:W-:Y:S01]  /*0eb0*/  MOV R27, 0x80000000 ;  /* 0x80000000001b7802 */ /* 0x000fe20000000f00 */
[----:B------:R-:W-:Y:S02]  /*0ec0*/  IMAD.MOV.U32 R2, RZ, RZ, -0x80000000 ;  /* 0x80000000ff027424 */ /* 0x000fe400078e00ff */
[----:B------:R-:W-:Y:S02]  /*0ed0*/  IMAD.MOV.U32 R11, RZ, RZ, -0x80000000 ;  /* 0x80000000ff0b7424 */ /* 0x000fe400078e00ff */
[----:B------:R-:W-:Y:S02]  /*0ee0*/  IMAD.MOV.U32 R13, RZ, RZ, -0x80000000 ;  /* 0x80000000ff0d7424 */ /* 0x000fe400078e00ff */
[----:B------:R-:W-:-:S02]  /*0ef0*/  IMAD.MOV.U32 R12, RZ, RZ, -0x80000000 ;  /* 0x80000000ff0c7424 */ /* 0x000fc400078e00ff */
[----:B------:R-:W-:Y:S02]  /*0f00*/  IMAD.MOV.U32 R15, RZ, RZ, -0x80000000 ;  /* 0x80000000ff0f7424 */ /* 0x000fe400078e00ff */
[----:B------:R-:W-:Y:S01]  /*0f10*/  IMAD.MOV.U32 R14, RZ, RZ, -0x80000000 ;  /* 0x80000000ff0e7424 */ /* 0x000fe200078e00ff */
[----:B------:R-:W-:Y:S06]  /*0f20*/  BRA `(.L_x_1) ;  /* 0x0000000000ac7947 */ /* 0x000fec0003800000 */
.L_x_11:
[----:B------:R-:W-:Y:S01]  /*0f30*/  BSSY.RECONVERGENT B1, `(.L_x_14) ;  /* 0x0000021000017945 */ /* 0x000fe20003800200 */
.L_x_17:
[----:B0-----:R-:W-:-:S06]  /*0f40*/  IMAD.WIDE R4, R3, 0x4, R6 ;  /* 0x0000000403047825 */ /* 0x001fcc00078e0206 */
[----:B------:R-:W2:Y:S01]  /*0f50*/  LDG.E R5, desc[UR14][R4.64] ;  /* 0x0000000e04057981 */ /* 0x000ea2000c1e1900 */
[----:B------:R-:W-:Y:S01]  /*0f60*/  IMAD.IADD R3, R0, 0x1, R3 ;  /* 0x0000000100037824 */ /* 0x000fe200078e0203 */
[----:B------:R-:W-:Y:S04]  /*0f70*/  BSSY.RECONVERGENT B2, `(.L_x_15) ;  /* 0x000001b000027945 */ /* 0x000fe80003800200 */
[----:B------:R-:W-:Y:S02]  /*0f80*/  ISETP.GE.AND P0, PT, R3, UR9, PT ;  /* 0x0000000903007c0c */ /* 0x000fe4000bf06270 */
[----:B--2---:R-:W-:-:S13]  /*0f90*/  ISETP.NE.AND P1, PT, R16, R5, PT ;  /* 0x000000051000720c */ /* 0x004fda0003f25270 */
[----:B------:R-:W-:Y:S05]  /*0fa0*/  @!P1 BRA `(.L_x_16) ;  /* 0x00000000005c9947 */ /* 0x000fea0003800000 */
[C---:B------:R-:W-:Y:S02]  /*0fb0*/  ISETP.EQ.AND P2, PT, R9.reuse, 0x4, PT ;  /* 0x000000040900780c */ /* 0x040fe40003f42270 */
        /* <DEDUP_REMOVED lines=19> */
[----:B------:R-:W-:-:S13]  /*10f0*/  ISETP.GE.AND P1, PT, R5, R4, PT ;  /* 0x000000040500720c */ /* 0x000fda0003f26270 */
[--C-:B------:R-:W-:Y:S02]  /*1100*/  @P1 IMAD.MOV.U32 R2, RZ, RZ, R5.reuse ;  /* 0x000000ffff021224 */ /* 0x100fe400078e0005 */
[----:B------:R-:W-:-:S07]  /*1110*/  @P1 IMAD.MOV.U32 R16, RZ, RZ, R5 ;  /* 0x000000ffff101224 */ /* 0x000fce00078e0005 */
.L_x_16:
[----:B------:R-:W-:Y:S05]  /*1120*/  BSYNC.RECONVERGENT B2 ;  /* 0x0000000000027941 */ /* 0x000fea0003800200 */
.L_x_15:
[----:B------:R-:W-:Y:S05]  /*1130*/  @!P0 BRA `(.L_x_17) ;  /* 0xfffffffc00808947 */ /* 0x000fea000383ffff */
[----:B------:R-:W-:Y:S05]  /*1140*/  BSYNC.RECONVERGENT B1 ;  /* 0x0000000000017941 */ /* 0x000fea0003800200 */
.L_x_14:
        /* <DEDUP_REMOVED lines=8> */
[----:B------:R-:W-:-:S07]  /*11d0*/  IMAD.MOV.U32 R27, RZ, RZ, -0x80000000 ;  /* 0x80000000ff1b7424 */ /* 0x000fce00078e00ff */
.L_x_1:
[----:B------:R-:W-:Y:S05]  /*11e0*/  BSYNC.RECONVERGENT B0 ;  /* 0x0000000000007941 */ /* 0x000fea0003800200 */
.L_x_0:
[----:B------:R-:W-:Y:S05]  /*11f0*/  WARPSYNC.ALL ;  /* 0x0000000000007948 */ /* 0x000fea0003800000 */
[----:B------:R-:W0:Y:S01]  /*1200*/  S2R R9, SR_CgaCtaId ;  /* 0x0000000000097919 */ /* 0x000e220000008800 */
[----:B------:R-:W-:Y:S01]  /*1210*/  MOV R4, 0x400 ;  /* 0x0000040000047802 */ /* 0x000fe20000000f00 */
[----:B------:R-:W-:Y:S01]  /*1220*/  IMAD.MOV.U32 R26, RZ, RZ, R16 ;  /* 0x000000ffff1a7224 */ /* 0x000fe200078e0010 */
[----:B------:R-:W-:Y:S01]  /*1230*/  MOV R5, R16 ;  /* 0x0000001000057202 */ /* 0x000fe20000000f00 */
[----:B------:R-:W1:Y:S01]  /*1240*/  S2R R0, SR_TID.X ;  /* 0x0000000000007919 */ /* 0x000e620000002100 */
[----:B------:R-:W-:Y:S01]  /*1250*/  IMAD.MOV.U32 R7, RZ, RZ, 0x80 ;  /* 0x00000080ff077424 */ /* 0x000fe200078e00ff */
[----:B0-----:R-:W-:-:S05]  /*1260*/  LEA R9, R9, R4, 0x18 ;  /* 0x0000000409097211 */ /* 0x001fca00078ec0ff */
[----:B-1----:R-:W-:-:S05]  /*1270*/  IMAD R9, R0, 0x28, R9 ;  /* 0x0000002800097824 */ /* 0x002fca00078e0209 */
[----:B------:R0:W-:Y:S04]  /*1280*/  STS.64 [R9], R26 ;  /* 0x0000001a09007388 */ /* 0x0001e80000000a00 */
[----:B------:R0:W-:Y:S04]  /*1290*/  STS.64 [R9+0x8], R14 ;  /* 0x0000080e09007388 */ /* 0x0001e80000000a00 */
[----:B------:R0:W-:Y:S04]  /*12a0*/  STS.64 [R9+0x10], R12 ;  /* 0x0000100c09007388 */ /* 0x0001e80000000a00 */
[----:B------:R0:W-:Y:S04]  /*12b0*/  STS.64 [R9+0x18], R10 ;  /* 0x0000180a09007388 */ /* 0x0001e80000000a00 */
[----:B------:R0:W-:Y:S01]  /*12c0*/  STS.64 [R9+0x20], R2 ;  /* 0x0000200209007388 */ /* 0x0001e20000000a00 */
[----:B------:R-:W-:Y:S06]  /*12d0*/  BAR.SYNC.DEFER_BLOCKING 0x0 ;  /* 0x0000000000007b1d */ /* 0x000fec0000010000 */
.L_x_67:
[----:B------:R-:W-:Y:S01]  /*12e0*/  ISETP.GE.U32.AND P1, PT, R0, R7, PT ;  /* 0x000000070000720c */ /* 0x000fe20003f26070 */
[----:B------:R-:W-:-:S12]  /*12f0*/  BSSY.RECONVERGENT B0, `(.L_x_18) ;  /* 0x0000395000007945 */ /* 0x000fd80003800200 */
[----:B-1----:R-:W-:Y:S05]  /*1300*/  @P1 BRA `(.L_x_19) ;  /* 0x00000038004c1947 */ /* 0x002fea0003800000 */
[----:B0-----:R-:W-:Y:S01]  /*1310*/  IMAD R11, R7, 0x28, R9 ;  /* 0x00000028070b7824 */ /* 0x001fe200078e0209 */
[----:B------:R-:W-:Y:S01]  /*1320*/  BSSY.RECONVERGENT B1, `(.L_x_20) ;  /* 0x0000064000017945 */ /* 0x000fe20003800200 */
[----:B------:R-:W-:Y:S01]  /*1330*/  IMAD.MOV.U32 R3, RZ, RZ, R17 ;  /* 0x000000ffff037224 */ /* 0x000fe200078e0011 */
[----:B------:R-:W-:Y:S01]  /*1340*/  MOV R8, R23 ;  /* 0x0000001700087202 */ /* 0x000fe20000000f00 */
[----:B------:R-:W-:Y:S01]  /*1350*/  IMAD.MOV.U32 R2, RZ, RZ, R24 ;  /* 0x000000ffff027224 */ /* 0x000fe200078e0018 */
[----:B------:R-:W0:Y:S01]  /*1360*/  LDS.64 R26, [R11] ;  /* 0x000000000b1a7984 */ /* 0x000e220000000a00 */
[----:B------:R-:W-:Y:S02]  /*1370*/  IMAD.MOV.U32 R4, RZ, RZ, R25 ;  /* 0x000000ffff047224 */ /* 0x000fe400078e0019 */
[----:B------:R-:W-:Y:S02]  /*1380*/  IMAD.MOV.U32 R6, RZ, RZ, R22 ;  /* 0x000000ffff067224 */ /* 0x000fe400078e0016 */
[----:B------:R-:W-:-:S02]  /*1390*/  IMAD.MOV.U32 R10, RZ, RZ, R20 ;  /* 0x000000ffff0a7224 */ /* 0x000fc400078e0014 */
[----:B------:R-:W-:Y:S02]  /*13a0*/  IMAD.MOV.U32 R12, RZ, RZ, R21 ;  /* 0x000000ffff0c7224 */ /* 0x000fe400078e0015 */
[----:B------:R-:W-:Y:S02]  /*13b0*/  IMAD.MOV.U32 R14, RZ, RZ, R18 ;  /* 0x000000ffff0e7224 */ /* 0x000fe400078e0012 */
[----:B------:R-:W-:Y:S01]  /*13c0*/  IMAD.MOV.U32 R28, RZ, RZ, R19 ;  /* 0x000000ffff1c7224 */ /* 0x000fe200078e0013 */
[----:B0-----:R-:W-:-:S04]  /*13d0*/  ISETP.NE.AND P0, PT, R17, R26, PT ;  /* 0x0000001a1100720c */ /* 0x001fc80003f05270 */
[----:B------:R-:W-:-:S04]  /*13e0*/  ISETP.EQ.OR P0, PT, R5, R26, !P0 ;  /* 0x0000001a0500720c */ /* 0x000fc80004702670 */
[----:B------:R-:W-:-:S04]  /*13f0*/  ISETP.EQ.OR P0, PT, R24, R26, P0 ;  /* 0x0000001a1800720c */ /* 0x000fc80000702670 */
[----:B------:R-:W-:-:S04]  /*1400*/  ISETP.EQ.OR P0, PT, R25, R26, P0 ;  /* 0x0000001a1900720c */ /* 0x000fc80000702670 */
[----:B------:R-:W-:-:S04]  /*1410*/  ISETP.EQ.OR P0, PT, R22, R26, P0 ;  /* 0x0000001a1600720c */ /* 0x000fc80000702670 */
[----:B------:R-:W-:-:S04]  /*1420*/  ISETP.EQ.OR P0, PT, R23, R26, P0 ;  /* 0x0000001a1700720c */ /* 0x000fc80000702670 */
[----:B------:R-:W-:-:S04]  /*1430*/  ISETP.EQ.OR P0, PT, R20, R26, P0 ;  /* 0x0000001a1400720c */ /* 0x000fc80000702670 */
[----:B------:R-:W-:-:S04]  /*1440*/  ISETP.EQ.OR P0, PT, R21, R26, P0 ;  /* 0x0000001a1500720c */ /* 0x000fc80000702670 */
[----:B------:R-:W-:-:S04]  /*1450*/  ISETP.EQ.OR P0, PT, R18, R26, P0 ;  /* 0x0000001a1200720c */ /* 0x000fc80000702670 */
[----:B------:R-:W-:-:S13]  /*1460*/  ISETP.LE.OR P0, PT, R26, R19, P0 ;  /* 0x000000131a00720c */ /* 0x000fda0000703670 */
[----:B------:R-:W-:Y:S05]  /*1470*/  @P0 BRA `(.L_x_21) ;  /* 0x0000000400380947 */ /* 0x000fea0003800000 */
[----:B------:R-:W-:Y:S01]  /*1480*/  ISETP.GT.AND P0, PT, R26, R14, PT ;  /* 0x0000000e1a00720c */ /* 0x000fe20003f04270 */
[----:B------:R-:W-:Y:S01]  /*1490*/  BSSY.RELIABLE B2, `(.L_x_22) ;  /* 0x0000030000027945 */ /* 0x000fe20003800100 */
[----:B------:R-:W-:-:S11]  /*14a0*/  HFMA2 R13, -RZ, RZ, 0, 5.36441802978515625e-07 ;  /* 0x00000009ff0d7431 */ /* 0x000fd600000001ff */
[----:B------:R-:W-:Y:S05]  /*14b0*/  @!P0 BRA `(.L_x_23) ;  /* 0x0000000000b48947 */ /* 0x000fea0003800000 */
[----:B------:R-:W-:Y:S01]  /*14c0*/  ISETP.GT.AND P0, PT, R26, R12, PT ;  /* 0x0000000c1a00720c */ /* 0x000fe20003f04270 */
[----:B------:R-:W-:Y:S02]  /*14d0*/  IMAD.MOV.U32 R13, RZ, RZ, 0x8 ;  /* 0x00000008ff0d7424 */ /* 0x000fe400078e00ff */
[----:B------:R-:W-:-:S10]  /*14e0*/  IMAD.MOV.U32 R19, RZ, RZ, R14 ;  /* 0x000000ffff137224 */ /* 0x000fd400078e000e */
[----:B------:R-:W-:Y:S05]  /*14f0*/  @!P0 BRA `(.L_x_23) ;  /* 0x0000000000a48947 */ /* 0x000fea0003800000 */
[----:B------:R-:W-:Y:S01]  /*1500*/  ISETP.GT.AND P0, PT, R26, R10, PT ;  /* 0x0000000a1a00720c */ /* 0x000fe20003f04270 */
[----:B------:R-:W-:Y:S02]  /*1510*/  IMAD.MOV.U32 R13, RZ, RZ, 0x7 ;  /* 0x00000007ff0d7424 */ /* 0x000fe400078e00ff */
[----:B------:R-:W-:-:S10]  /*1520*/  IMAD.MOV.U32 R18, RZ, RZ, R12 ;  /* 0x000000ffff127224 */ /* 0x000fd400078e000c */
[----:B------:R-:W-:Y:S05]  /*1530*/  @!P0 BRA `(.L_x_23) ;  /* 0x0000000000948947 */ /* 0x000fea0003800000 */
[----:B------:R-:W-:Y:S01]  /*1540*/  ISETP.GT.AND P0, PT, R26, R8, PT ;  /* 0x000000081a00720c */ /* 0x000fe20003f04270 */
[----:B------:R-:W-:Y:S01]  /*1550*/  IMAD.MOV.U32 R21, RZ, RZ, R10 ;  /* 0x000000ffff157224 */ /* 0x000fe200078e000a */
[----:B------:R-:W-:-:S11]  /*1560*/  MOV R13, 0x6 ;  /* 0x00000006000d7802 */ /* 0x000fd60000000f00 */
[----:B------:R-:W-:Y:S05]  /*1570*/  @!P0 BRA `(.L_x_23) ;  /* 0x0000000000848947 */ /* 0x000fea0003800000 */
[----:B------:R-:W-:Y:S01]  /*1580*/  ISETP.GT.AND P0, PT, R26, R6, PT ;  /* 0x000000061a00720c */ /* 0x000fe20003f04270 */
[----:B------:R-:W-:Y:S02]  /*1590*/  IMAD.MOV.U32 R13, RZ, RZ, 0x5 ;  /* 0x00000005ff0d7424 */ /* 0x000fe400078e00ff */
[----:B------:R-:W-:-:S10]  /*15a0*/  IMAD.MOV.U32 R20, RZ, RZ, R8 ;  /* 0x000000ffff147224 */ /* 0x000fd400078e0008 */
[----:B------:R-:W-:Y:S05]  /*15b0*/  @!P0 BRA `(.L_x_23) ;  /* 0x0000000000748947 */ /* 0x000fea0003800000 */
[----:B------:R-:W-:Y:S01]  /*15c0*/  ISETP.GT.AND P0, PT, R26, R4, PT ;  /* 0x000000041a00720c */ /* 0x000fe20003f04270 */
[----:B------:R-:W-:Y:S01]  /*15d0*/  IMAD.MOV.U32 R13, RZ, RZ, 0x4 ;  /* 0x00000004ff0d7424 */ /* 0x000fe200078e00ff */
[----:B------:R-:W-:-:S11]  /*15e0*/  MOV R23, R6 ;  /* 0x0000000600177202 */ /* 0x000fd60000000f00 */
        /* <DEDUP_REMOVED lines=9> */
[----:B------:R-:W-:Y:S02]  /*1680*/  ISETP.GT.AND P0, PT, R26, R5, PT ;  /* 0x000000051a00720c */ /* 0x000fe40003f04270 */
[----:B------:R-:W-:-:S11]  /*1690*/  MOV R24, R3 ;  /* 0x0000000300187202 */ /* 0x000fd60000000f00 */
[----:B------:R-:W-:Y:S01]  /*16a0*/  @P0 IMAD.MOV.U32 R28, RZ, RZ, R14 ;  /* 0x000000ffff1c0224 */ /* 0x000fe200078e000e */
[----:B------:R-:W-:Y:S05]  /*16b0*/  @P0 BREAK.RELIABLE B2 ;  /* 0x0000000000020942 */ /* 0x000fea0003800100 */
[----:B------:R-:W-:Y:S01]  /*16c0*/  @P0 IMAD.MOV.U32 R14, RZ, RZ, R12 ;  /* 0x000000ffff0e0224 */ /* 0x000fe200078e000c */
[----:B------:R-:W-:Y:S01]  /*16d0*/  @P0 MOV R17, R5 ;  /* 0x0000000500110202 */ /* 0x000fe20000000f00 */
[----:B------:R-:W-:Y:S01]  /*16e0*/  @P0 IMAD.MOV.U32 R12, RZ, RZ, R10 ;  /* 0x000000ffff0c0224 */ /* 0x000fe200078e000a */
[----:B------:R-:W-:Y:S01]  /*16f0*/  @P0 MOV R10, R8 ;  /* 0x00000008000a0202 */ /* 0x000fe20000000f00 */
[----:B------:R-:W-:-:S02]  /*1700*/  @P0 IMAD.MOV.U32 R8, RZ, RZ, R6 ;  /* 0x000000ffff080224 */ /* 0x000fc400078e0006 */
[----:B------:R-:W-:Y:S02]  /*1710*/  @P0 IMAD.MOV.U32 R6, RZ, RZ, R4 ;  /* 0x000000ffff060224 */ /* 0x000fe400078e0004 */
[----:B------:R-:W-:Y:S02]  /*1720*/  @P0 IMAD.MOV.U32 R4, RZ, RZ, R2 ;  /* 0x000000ffff040224 */ /* 0x000fe400078e0002 */
[----:B------:R-:W-:Y:S02]  /*1730*/  @P0 IMAD.MOV.U32 R2, RZ, RZ, R3 ;  /* 0x000000ffff020224 */ /* 0x000fe400078e0003 */
[----:B------:R-:W-:Y:S02]  /*1740*/  @P0 IMAD.MOV.U32 R3, RZ, RZ, R5 ;  /* 0x000000ffff030224 */ /* 0x000fe400078e0005 */
[--C-:B------:R-:W-:Y:S02]  /*1750*/  @P0 IMAD.MOV.U32 R16, RZ, RZ, R26.reuse ;  /* 0x000000ffff100224 */ /* 0x100fe400078e001a */
[----:B------:R-:W-:Y:S01]  /*1760*/  @P0 IMAD.MOV.U32 R5, RZ, RZ, R26 ;  /* 0x000000ffff050224 */ /* 0x000fe200078e001a */
[----:B------:R-:W-:Y:S06]  /*1770*/  @P0 BRA `(.L_x_21) ;  /* 0x0000000000780947 */ /* 0x000fec0003800000 */
[----:B------:R-:W-:-:S07]  /*1780*/  IMAD.MOV.U32 R13, RZ, RZ, 0x1 ;  /* 0x00000001ff0d7424 */ /* 0x000fce00078e00ff */
.L_x_23:
[----:B------:R-:W-:Y:S05]  /*1790*/  BSYNC.RELIABLE B2 ;  /* 0x0000000000027941 */ /* 0x000fea0003800100 */
.L_x_22:
[----:B------:R-:W-:-:S05]  /*17a0*/  IMAD.SHL.U32 R2, R13, 0x4, RZ ;  /* 0x000000040d027824 */ /* 0x000fca00078e00ff */
[C---:B------:R-:W-:Y:S02]  /*17b0*/  ISETP.EQ.AND P2, PT, R2.reuse, 0x4, PT ;  /* 0x000000040200780c */ /* 0x040fe40003f42270 */
[C---:B------:R-:W-:Y:S02]  /*17c0*/  ISETP.EQ.AND P6, PT, R2.reuse, 0x8, PT ;  /* 0x000000080200780c */ /* 0x040fe40003fc2270 */
[C---:B------:R-:W-:Y:S02]  /*17d0*/  ISETP.EQ.AND P5, PT, R2.reuse, 0xc, PT ;  /* 0x0000000c0200780c */ /* 0x040fe40003fa2270 */
[C---:B------:R-:W-:Y:S02]  /*17e0*/  ISETP.EQ.AND P3, PT, R2.reuse, 0x18, PT ;  /* 0x000000180200780c */ /* 0x040fe40003f62270 */
[C---:B------:R-:W-:Y:S02]  /*17f0*/  ISETP.EQ.AND P0, PT, R2.reuse, 0x10, PT ;  /* 0x000000100200780c */ /* 0x040fe40003f02270 */
[----:B------:R-:W-:-:S03]  /*1800*/  ISETP.EQ.AND P4, PT, R2, 0x14, PT ;  /* 0x000000140200780c */ /* 0x000fc60003f82270 */
[-C--:B------:R-:W-:Y:S02]  /*1810*/  @P2 MOV R17, R26.reuse ;  /* 0x0000001a00112202 */ /* 0x080fe40000000f00 */
[C---:B------:R-:W-:Y:S01]  /*1820*/  ISETP.EQ.AND P2, PT, R2.reuse, 0x1c, PT ;  /* 0x0000001c0200780c */ /* 0x040fe20003f42270 */
[--C-:B------:R-:W-:Y:S01]  /*1830*/  @P6 IMAD.MOV.U32 R24, RZ, RZ, R26.reuse ;  /* 0x000000ffff186224 */ /* 0x100fe200078e001a */
[C---:B------:R-:W-:Y:S01]  /*1840*/  ISETP.EQ.AND P6, PT, R2.reuse, 0x20, PT ;  /* 0x000000200200780c */ /* 0x040fe20003fc2270 */
[--C-:B------:R-:W-:Y:S01]  /*1850*/  @P5 IMAD.MOV.U32 R25, RZ, RZ, R26.reuse ;  /* 0x000000ffff195224 */ /* 0x100fe200078e001a */
[----:B------:R-:W-:Y:S01]  /*1860*/  ISETP.EQ.AND P5, PT, R2, 0x24, PT ;  /* 0x000000240200780c */ /* 0x000fe20003fa2270 */
[----:B------:R-:W-:Y:S01]  /*1870*/  IMAD.MOV.U32 R3, RZ, RZ, R17 ;  /* 0x000000ffff037224 */ /* 0x000fe200078e0011 */
[----:B------:R-:W-:Y:S01]  /*1880*/  @P3 MOV R20, R26 ;  /* 0x0000001a00143202 */ /* 0x000fe20000000f00 */
[--C-:B------:R-:W-:Y:S01]  /*1890*/  @P0 IMAD.MOV.U32 R22, RZ, RZ, R26.reuse ;  /* 0x000000ffff160224 */ /* 0x100fe200078e001a */
[----:B------:R-:W-:Y:S01]  /*18a0*/  MOV R2, R24 ;  /* 0x0000001800027202 */ /* 0x000fe20000000f00 */
[----:B------:R-:W-:-:S02]  /*18b0*/  @P4 IMAD.MOV.U32 R23, RZ, RZ, R26 ;  /* 0x000000ffff174224 */ /* 0x000fc400078e001a */
[----:B------:R-:W-:Y:S02]  /*18c0*/  IMAD.MOV.U32 R4, RZ, RZ, R25 ;  /* 0x000000ffff047224 */ /* 0x000fe400078e0019 */
[--C-:B------:R-:W-:Y:S02]  /*18d0*/  @P2 IMAD.MOV.U32 R21, RZ, RZ, R26.reuse ;  /* 0x000000ffff152224 */ /* 0x100fe400078e001a */
[--C-:B------:R-:W-:Y:S02]  /*18e0*/  @P6 IMAD.MOV.U32 R18, RZ, RZ, R26.reuse ;  /* 0x000000ffff126224 */ /* 0x100fe400078e001a */
[----:B------:R-:W-:Y:S01]  /*18f0*/  @P5 IMAD.MOV.U32 R19, RZ, RZ, R26 ;  /* 0x000000ffff135224 */ /* 0x000fe200078e001a */
[----:B------:R-:W-:Y:S01]  /*1900*/  MOV R12, R21 ;  /* 0x00000015000c7202 */ /* 0x000fe20000000f00 */
[----:B------:R-:W-:Y:S02]  /*1910*/  IMAD.MOV.U32 R6, RZ, RZ, R22 ;  /* 0x000000ffff067224 */ /* 0x000fe400078e0016 */
[----:B------:R-:W-:-:S02]  /*1920*/  IMAD.MOV.U32 R8, RZ, RZ, R23 ;  /* 0x000000ffff087224 */ /* 0x000fc400078e0017 */
[----:B------:R-:W-:Y:S02]  /*1930*/  IMAD.MOV.U32 R10, RZ, RZ, R20 ;  /* 0x000000ffff0a7224 */ /* 0x000fe400078e0014 */
[----:B------:R-:W-:Y:S02]  /*1940*/  IMAD.MOV.U32 R14, RZ, RZ, R18 ;  /* 0x000000ffff0e7224 */ /* 0x000fe400078e0012 */
[----:B------:R-:W-:-:S07]  /*1950*/  IMAD.MOV.U32 R28, RZ, RZ, R19 ;  /* 0x000000ffff1c7224 */ /* 0x000fce00078e0013 */
.L_x_21:
[----:B------:R-:W-:Y:S05]  /*1960*/  BSYNC.RECONVERGENT B1 ;  /* 0x0000000000017941 */ /* 0x000fea0003800200 */
.L_x_20:
[-C--:B------:R-:W-:Y:S01]  /*1970*/  ISETP.NE.AND P0, PT, R3, R27.reuse, PT ;  /* 0x0000001b0300720c */ /* 0x080fe20003f05270 */
[----:B------:R-:W-:Y:S03]  /*1980*/  BSSY.RECONVERGENT B1, `(.L_x_24) ;  /* 0x000005a000017945 */ /* 0x000fe60003800200 */
        /* <DEDUP_REMOVED lines=12> */
[----:B------:R-:W-:-:S11]  /*1a50*/  IMAD.MOV.U32 R13, RZ, RZ, 0x9 ;  /* 0x00000009ff0d7424 */ /* 0x000fd600078e00ff */
        /* <DEDUP_REMOVED lines=14> */
[----:B------:R-:W-:Y:S02]  /*1b40*/  HFMA2 R13, -RZ, RZ, 0, 2.98023223876953125e-07 ;  /* 0x00000005ff0d7431 */ /* 0x000fe400000001ff */
[----:B------:R-:W-:-:S10]  /*1b50*/  IMAD.MOV.U32 R20, RZ, RZ, R8 ;  /* 0x000000ffff147224 */ /* 0x000fd400078e0008 */
        /* <DEDUP_REMOVED lines=14> */
[----:B------:R-:W-:-:S12]  /*1c40*/  IMAD.MOV.U32 R24, RZ, RZ, R3 ;  /* 0x000000ffff187224 */ /* 0x000fd800078e0003 */
[----:B------:R-:W-:Y:S05]  /*1c50*/  @P0 BREAK.RELIABLE B2 ;  /* 0x0000000000020942 */ /* 0x000fea0003800100 */
[----:B------:R-:W-:Y:S05]  /*1c60*/  @P0 BRA `(.L_x_28) ;  /* 0x00000000007c0947 */ /* 0x000fea0003800000 */
[----:B------:R-:W-:-:S07]  /*1c70*/  IMAD.MOV.U32 R13, RZ, RZ, 0x1 ;  /* 0x00000001ff0d7424 */ /* 0x000fce00078e00ff */
.L_x_27:
[----:B------:R-:W-:Y:S05]  /*1c80*/  BSYNC.RELIABLE B2 ;  /* 0x0000000000027941 */ /* 0x000fea0003800100 */
.L_x_26:
[----:B------:R-:W-:-:S04]  /*1c90*/  SHF.L.U32 R2, R13, 0x2, RZ ;  /* 0x000000020d027819 */ /* 0x000fc800000006ff */
[C---:B------:R-:W-:Y:S02]  /*1ca0*/  ISETP.EQ.AND P2, PT, R2.reuse, 0x4, PT ;  /* 0x000000040200780c */ /* 0x040fe40003f42270 */
[C---:B------:R-:W-:Y:S02]  /*1cb0*/  ISETP.EQ.AND P6, PT, R2.reuse, 0x8, PT ;  /* 0x000000080200780c */ /* 0x040fe40003fc2270 */
[C---:B------:R-:W-:Y:S02]  /*1cc0*/  ISETP.EQ.AND P5, PT, R2.reuse, 0xc, PT ;  /* 0x0000000c0200780c */ /* 0x040fe40003fa2270 */
[C---:B------:R-:W-:Y:S02]  /*1cd0*/  ISETP.EQ.AND P4, PT, R2.reuse, 0x14, PT ;  /* 0x000000140200780c */ /* 0x040fe40003f82270 */
[C---:B------:R-:W-:Y:S02]  /*1ce0*/  ISETP.EQ.AND P3, PT, R2.reuse, 0x18, PT ;  /* 0x000000180200780c */ /* 0x040fe40003f62270 */
[----:B------:R-:W-:-:S03]  /*1cf0*/  ISETP.EQ.AND P0, PT, R2, 0x10, PT ;  /* 0x000000100200780c */ /* 0x000fc60003f02270 */
[--C-:B------:R-:W-:Y:S01]  /*1d00*/  @P2 IMAD.MOV.U32 R17, RZ, RZ, R27.reuse ;  /* 0x000000ffff112224 */ /* 0x100fe200078e001b */
        /* <DEDUP_REMOVED lines=10> */
[----:B------:R-:W-:Y:S01]  /*1db0*/  IMAD.MOV.U32 R4, RZ, RZ, R25 ;  /* 0x000000ffff047224 */ /* 0x000fe200078e0019 */
[----:B------:R-:W-:Y:S01]  /*1dc0*/  MOV R10, R20 ;  /* 0x00000014000a7202 */ /* 0x000fe20000000f00 */
[--C-:B------:R-:W-:Y:S02]  /*1dd0*/  @P2 IMAD.MOV.U32 R21, RZ, RZ, R27.reuse ;  /* 0x000000ffff152224 */ /* 0x100fe400078e001b */
[--C-:B------:R-:W-:Y:S02]  /*1de0*/  @P6 IMAD.MOV.U32 R18, RZ, RZ, R27.reuse ;  /* 0x000000ffff126224 */ /* 0x100fe400078e001b */
[----:B------:R-:W-:Y:S02]  /*1df0*/  @P5 IMAD.MOV.U32 R19, RZ, RZ, R27 ;  /* 0x000000ffff135224 */ /* 0x000fe400078e001b */
[----:B------:R-:W-:Y:S02]  /*1e00*/  IMAD.MOV.U32 R6, RZ, RZ, R22 ;  /* 0x000000ffff067224 */ /* 0x000fe400078e0016 */
[----:B------:R-:W-:-:S02]  /*1e10*/  IMAD.MOV.U32 R8, RZ, RZ, R23 ;  /* 0x000000ffff087224 */ /* 0x000fc400078e0017 */
[----:B------:R-:W-:Y:S02]  /*1e20*/  IMAD.MOV.U32 R12, RZ, RZ, R21 ;  /* 0x000000ffff0c7224 */ /* 0x000fe400078e0015 */
[----:B------:R-:W-:Y:S02]  /*1e30*/  IMAD.MOV.U32 R14, RZ, RZ, R18 ;  /* 0x000000ffff0e7224 */ /* 0x000fe400078e0012 */
[----:B------:R-:W-:Y:S01]  /*1e40*/  IMAD.MOV.U32 R28, RZ, RZ, R19 ;  /* 0x000000ffff1c7224 */ /* 0x000fe200078e0013 */
[----:B------:R-:W-:Y:S06]  /*1e50*/  BRA `(.L_x_25) ;  /* 0x0000000000307947 */ /* 0x000fec0003800000 */
.L_x_28:
[----:B------:R-:W-:Y:S01]  /*1e60*/  IMAD.MOV.U32 R28, RZ, RZ, R14 ;  /* 0x000000ffff1c7224 */ /* 0x000fe200078e000e */
[----:B------:R-:W-:Y:S01]  /*1e70*/  MOV R17, R5 ;  /* 0x0000000500117202 */ /* 0x000fe20000000f00 */
[----:B------:R-:W-:Y:S02]  /*1e80*/  IMAD.MOV.U32 R14, RZ, RZ, R12 ;  /* 0x000000ffff0e7224 */ /* 0x000fe400078e000c */
[----:B------:R-:W-:Y:S02]  /*1e90*/  IMAD.MOV.U32 R12, RZ, RZ, R10 ;  /* 0x000000ffff0c7224 */ /* 0x000fe400078e000a */
[----:B------:R-:W-:Y:S01]  /*1ea0*/  IMAD.MOV.U32 R10, RZ, RZ, R8 ;  /* 0x000000ffff0a7224 */ /* 0x000fe200078e0008 */
[----:B------:R-:W-:Y:S01]  /*1eb0*/  MOV R8, R6 ;  /* 0x0000000600087202 */ /* 0x000fe20000000f00 */
[----:B------:R-:W-:Y:S02]  /*1ec0*/  IMAD.MOV.U32 R6, RZ, RZ, R4 ;  /* 0x000000ffff067224 */ /* 0x000fe400078e0004 */
[----:B------:R-:W-:-:S02]  /*1ed0*/  IMAD.MOV.U32 R4, RZ, RZ, R2 ;  /* 0x000000ffff047224 */ /* 0x000fc400078e0002 */
[----:B------:R-:W-:Y:S02]  /*1ee0*/  IMAD.MOV.U32 R2, RZ, RZ, R3 ;  /* 0x000000ffff027224 */ /* 0x000fe400078e0003 */
[----:B------:R-:W-:Y:S01]  /*1ef0*/  IMAD.MOV.U32 R3, RZ, RZ, R5 ;  /* 0x000000ffff037224 */ /* 0x000fe200078e0005 */
[----:B------:R-:W-:Y:S01]  /*1f00*/  MOV R5, R27 ;  /* 0x0000001b00057202 */ /* 0x000fe20000000f00 */
[----:B------:R-:W-:-:S07]  /*1f10*/  IMAD.MOV.U32 R16, RZ, RZ, R27 ;  /* 0x000000ffff107224 */ /* 0x000fce00078e001b */
.L_x_25:
[----:B------:R-:W-:Y:S05]  /*1f20*/  BSYNC.RECONVERGENT B1 ;  /* 0x0000000000017941 */ /* 0x000fea0003800200 */
.L_x_24:
[----:B------:R-:W0:Y:S01]  /*1f30*/  LDS.64 R26, [R11+0x8] ;  /* 0x000008000b1a7984 */ /* 0x000e220000000a00 */
[----:B------:R-:W-:Y:S01]  /*1f40*/  BSSY.RECONVERGENT B1, `(.L_x_29) ;  /* 0x000005b000017945 */ /* 0x000fe20003800200 */
        /* <DEDUP_REMOVED lines=32> */
[----:B------:R-:W-:Y:S02]  /*2150*/  HFMA2 R13, -RZ, RZ, 0, 2.384185791015625e-07 ;  /* 0x00000004ff0d7431 */ /* 0x000fe400000001ff */
        /* <DEDUP_REMOVED lines=11> */
[----:B------:R-:W-:-:S12]  /*2210*/  IMAD.MOV.U32 R24, RZ, RZ, R3 ;  /* 0x000000ffff187224 */ /* 0x000fd800078e0003 */
[----:B------:R-:W-:Y:S05]  /*2220*/  @P0 BREAK.RELIABLE B2 ;  /* 0x0000000000020942 */ /* 0x000fea0003800100 */
[----:B------:R-:W-:Y:S05]  /*2230*/  @P0 BRA `(.L_x_33) ;  /* 0x00000000007c0947 */ /* 0x000fea0003800000 */
[----:B------:R-:W-:-:S07]  /*2240*/  IMAD.MOV.U32 R13, RZ, RZ, 0x1 ;  /* 0x00000001ff0d7424 */ /* 0x000fce00078e00ff */
.L_x_32:
[----:B------:R-:W-:Y:S05]  /*2250*/  BSYNC.RELIABLE B2 ;  /* 0x0000000000027941 */ /* 0x000fea0003800100 */
.L_x_31:
[----:B------:R-:W-:-:S05]  /*2260*/  IMAD.SHL.U32 R2, R13, 0x4, RZ ;  /* 0x000000040d027824 */ /* 0x000fca00078e00ff */
[C---:B------:R-:W-:Y:S02]  /*2270*/  ISETP.EQ.AND P2, PT, R2.reuse, 0x4, PT ;  /* 0x000000040200780c */ /* 0x040fe40003f42270 */
[C---:B------:R-:W-:Y:S02]  /*2280*/  ISETP.EQ.AND P6, PT, R2.reuse, 0x8, PT ;  /* 0x000000080200780c */ /* 0x040fe40003fc2270 */
[C---:B------:R-:W-:Y:S02]  /*2290*/  ISETP.EQ.AND P5, PT, R2.reuse, 0xc, PT ;  /* 0x0000000c0200780c */ /* 0x040fe40003fa2270 */
[C---:B------:R-:W-:Y:S02]  /*22a0*/  ISETP.EQ.AND P0, PT, R2.reuse, 0x10, PT ;  /* 0x000000100200780c */ /* 0x040fe40003f02270 */
[C---:B------:R-:W-:Y:S02]  /*22b0*/  ISETP.EQ.AND P4, PT, R2.reuse, 0x14, PT ;  /* 0x000000140200780c */ /* 0x040fe40003f82270 */
[----:B------:R-:W-:-:S03]  /*22c0*/  ISETP.EQ.AND P3, PT, R2, 0x18, PT ;  /* 0x000000180200780c */ /* 0x000fc60003f62270 */
[--C-:B------:R-:W-:Y:S01]  /*22d0*/  @P2 IMAD.MOV.U32 R17, RZ, RZ, R26.reuse ;  /* 0x000000ffff112224 */ /* 0x100fe200078e001a */
[C---:B------:R-:W-:Y:S02]  /*22e0*/  ISETP.EQ.AND P2, PT, R2.reuse, 0x1c, PT ;  /* 0x0000001c0200780c */ /* 0x040fe40003f42270 */
[----:B------:R-:W-:Y:S01]  /*22f0*/  @P6 MOV R24, R26 ;  /* 0x0000001a00186202 */ /* 0x000fe20000000f00 */
[--C-:B------:R-:W-:Y:S01]  /*2300*/  @P5 IMAD.MOV.U32 R25, RZ, RZ, R26.reuse ;  /* 0x000000ffff195224 */ /* 0x100fe200078e001a */
[C---:B------:R-:W-:Y:S01]  /*2310*/  ISETP.EQ.AND P6, PT, R2.reuse, 0x20, PT ;  /* 0x000000200200780c */ /* 0x040fe20003fc2270 */
[--C-:B------:R-:W-:Y:S01]  /*2320*/  @P0 IMAD.MOV.U32 R22, RZ, RZ, R26.reuse ;  /* 0x000000ffff160224 */ /* 0x100fe200078e001a */
[----:B------:R-:W-:Y:S01]  /*2330*/  ISETP.EQ.AND P5, PT, R2, 0x24, PT ;  /* 0x000000240200780c */ /* 0x000fe20003fa2270 */
[--C-:B------:R-:W-:Y:S01]  /*2340*/  @P4 IMAD.MOV.U32 R23, RZ, RZ, R26.reuse ;  /* 0x000000ffff174224 */ /* 0x100fe200078e001a */
[----:B------:R-:W-:Y:S01]  /*2350*/  MOV R4, R25 ;  /* 0x0000001900047202 */ /* 0x000fe20000000f00 */
[----:B------:R-:W-:-:S02]  /*2360*/  @P3 IMAD.MOV.U32 R20, RZ, RZ, R26 ;  /* 0x000000ffff143224 */ /* 0x000fc400078e001a */
[----:B------:R-:W-:Y:S02]  /*2370*/  IMAD.MOV.U32 R3, RZ, RZ, R17 ;  /* 0x000000ffff037224 */ /* 0x000fe400078e0011 */
[----:B------:R-:W-:Y:S01]  /*2380*/  @P2 MOV R21, R26 ;  /* 0x0000001a00152202 */ /* 0x000fe20000000f00 */
[----:B------:R-:W-:Y:S02]  /*2390*/  IMAD.MOV.U32 R2, RZ, RZ, R24 ;  /* 0x000000ffff027224 */ /* 0x000fe400078e0018 */
[----:B------:R-:W-:Y:S02]  /*23a0*/  IMAD.MOV.U32 R6, RZ, RZ, R22 ;  /* 0x000000ffff067224 */ /* 0x000fe400078e0016 */
[--C-:B------:R-:W-:Y:S02]  /*23b0*/  @P6 IMAD.MOV.U32 R18, RZ, RZ, R26.reuse ;  /* 0x000000ffff126224 */ /* 0x100fe400078e001a */
[----:B------:R-:W-:Y:S02]  /*23c0*/  @P5 IMAD.MOV.U32 R19, RZ, RZ, R26 ;  /* 0x000000ffff135224 */ /* 0x000fe400078e001a */
[----:B------:R-:W-:Y:S01]  /*23d0*/  IMAD.MOV.U32 R8, RZ, RZ, R23 ;  /* 0x000000ffff087224 */ /* 0x000fe200078e0017 */
[----:B------:R-:W-:Y:S01]  /*23e0*/  MOV R14, R18 ;  /* 0x00000012000e7202 */ /* 0x000fe20000000f00 */
[----:B------:R-:W-:-:S02]  /*23f0*/  IMAD.MOV.U32 R10, RZ, RZ, R20 ;  /* 0x000000ffff0a7224 */ /* 0x000fc400078e0014 */
[----:B------:R-:W-:Y:S02]  /*2400*/  IMAD.MOV.U32 R12, RZ, RZ, R21 ;  /* 0x000000ffff0c7224 */ /* 0x000fe400078e0015 */
[----:B------:R-:W-:Y:S01]  /*2410*/  IMAD.MOV.U32 R28, RZ, RZ, R19 ;  /* 0x000000ffff1c7224 */ /* 0x000fe200078e0013 */
[----:B------:R-:W-:Y:S06]  /*2420*/  BRA `(.L_x_30) ;  /* 0x0000000000307947 */ /* 0x000fec0003800000 */
.L_x_33:
[----:B------:R-:W-:Y:S02]  /*2430*/  IMAD.MOV.U32 R28, RZ, RZ, R14 ;  /* 0x000000ffff1c7224 */ /* 0x000fe400078e000e */
[----:B------:R-:W-:Y:S01]  /*2440*/  IMAD.MOV.U32 R14, RZ, RZ, R12 ;  /* 0x000000ffff0e7224 */ /* 0x000fe200078e000c */
[----:B------:R-:W-:Y:S01]  /*2450*/  MOV R12, R10 ;  /* 0x0000000a000c7202 */ /* 0x000fe20000000f00 */
[----:B------:R-:W-:Y:S02]  /*2460*/  IMAD.MOV.U32 R10, RZ, RZ, R8 ;  /* 0x000000ffff0a7224 */ /* 0x000fe400078e0008 */
[----:B------:R-:W-:Y:S02]  /*2470*/  IMAD.MOV.U32 R8, RZ, RZ, R6 ;  /* 0x000000ffff087224 */ /* 0x000fe400078e0006 */
[----:B------:R-:W-:Y:S02]  /*2480*/  IMAD.MOV.U32 R6, RZ, RZ, R4 ;  /* 0x000000ffff067224 */ /* 0x000fe400078e0004 */
[----:B------:R-:W-:Y:S01]  /*2490*/  IMAD.MOV.U32 R4, RZ, RZ, R2 ;  /* 0x000000ffff047224 */ /* 0x000fe200078e0002 */
[----:B------:R-:W-:Y:S01]  /*24a0*/  MOV R2, R3 ;  /* 0x0000000300027202 */ /* 0x000fe20000000f00 */
[----:B------:R-:W-:-:S02]  /*24b0*/  IMAD.MOV.U32 R17, RZ, RZ, R5 ;  /* 0x000000ffff117224 */ /* 0x000fc400078e0005 */
[----:B------:R-:W-:Y:S02]  /*24c0*/  IMAD.MOV.U32 R3, RZ, RZ, R5 ;  /* 0x000000ffff037224 */ /* 0x000fe400078e0005 */
[--C-:B------:R-:W-:Y:S02]  /*24d0*/  IMAD.MOV.U32 R16, RZ, RZ, R26.reuse ;  /* 0x000000ffff107224 */ /* 0x100fe400078e001a */
[----:B------:R-:W-:-:S07]  /*24e0*/  IMAD.MOV.U32 R5, RZ, RZ, R26 ;  /* 0x000000ffff057224 */ /* 0x000fce00078e001a */
.L_x_30:
[----:B------:R-:W-:Y:S05]  /*24f0*/  BSYNC.RECONVERGENT B1 ;  /* 0x0000000000017941 */ /* 0x000fea0003800200 */
.L_x_29:
        /* <DEDUP_REMOVED lines=17> */
[----:B------:R-:W-:Y:S02]  /*2610*/  HFMA2 R13, -RZ, RZ, 0, 4.76837158203125e-07 ;  /* 0x00000008ff0d7431 */ /* 0x000fe400000001ff */
        /* <DEDUP_REMOVED lines=19> */
[----:B------:R-:W-:Y:S02]  /*2750*/  HFMA2 R13, -RZ, RZ, 0, 1.78813934326171875e-07 ;  /* 0x00000003ff0d7431 */ /* 0x000fe400000001ff */
[----:B------:R-:W-:-:S10]  /*2760*/  IMAD.MOV.U32 R22, RZ, RZ, R4 ;  /* 0x000000ffff167224 */ /* 0x000fd400078e0004 */
        /* <DEDUP_REMOVED lines=9> */
[----:B------:R-:W-:-:S07]  /*2800*/  MOV R13, 0x1 ;  /* 0x00000001000d7802 */ /* 0x000fce0000000f00 */
.L_x_37:
[----:B------:R-:W-:Y:S05]  /*2810*/  BSYNC.RELIABLE B2 ;  /* 0x0000000000027941 */ /* 0x000fea0003800100 */
.L_x_36:
        /* <DEDUP_REMOVED lines=11> */
[----:B------:R-:W-:Y:S01]  /*28d0*/  @P6 IMAD.MOV.U32 R24, RZ, RZ, R27 ;  /* 0x000000ffff186224 */ /* 0x000fe200078e001b */
[----:B------:R-:W-:Y:S01]  /*28e0*/  ISETP.EQ.AND P6, PT, R2, 0x20, PT ;  /* 0x000000200200780c */ /* 0x000fe20003fc2270 */
[----:B------:R-:W-:Y:S01]  /*28f0*/  IMAD.MOV.U32 R3, RZ, RZ, R17 ;  /* 0x000000ffff037224 */ /* 0x000fe200078e0011 */
[----:B------:R-:W-:Y:S01]  /*2900*/  @P0 MOV R22, R27 ;  /* 0x0000001b00160202 */ /* 0x000fe20000000f00 */
[--C-:B------:R-:W-:Y:S02]  /*2910*/  @P4 IMAD.MOV.U32 R23, RZ, RZ, R27.reuse ;  /* 0x000000ffff174224 */ /* 0x100fe400078e001b */
[----:B------:R-:W-:-:S02]  /*2920*/  @P3 IMAD.MOV.U32 R20, RZ, RZ, R27 ;  /* 0x000000ffff143224 */ /* 0x000fc400078e001b */
[----:B------:R-:W-:Y:S01]  /*2930*/  IMAD.MOV.U32 R2, RZ, RZ, R24 ;  /* 0x000000ffff027224 */ /* 0x000fe200078e0018 */
[----:B------:R-:W-:Y:S01]  /*2940*/  MOV R8, R23 ;  /* 0x0000001700087202 */ /* 0x000fe20000000f00 */
[----:B------:R-:W-:Y:S01]  /*2950*/  IMAD.MOV.U32 R4, RZ, RZ, R25 ;  /* 0x000000ffff047224 */ /* 0x000fe200078e0019 */
[----:B------:R-:W-:Y:S01]  /*2960*/  @P5 MOV R19, R27 ;  /* 0x0000001b00135202 */ /* 0x000fe20000000f00 */
        /* <DEDUP_REMOVED lines=8> */
.L_x_38:
[----:B------:R-:W-:Y:S01]  /*29f0*/  MOV R28, R14 ;  /* 0x0000000e001c7202 */ /* 0x000fe20000000f00 */
        /* <DEDUP_REMOVED lines=9> */
[--C-:B------:R-:W-:Y:S02]  /*2a90*/  IMAD.MOV.U32 R16, RZ, RZ, R27.reuse ;  /* 0x000000ffff107224 */ /* 0x100fe400078e001b */
[----:B------:R-:W-:-:S07]  /*2aa0*/  IMAD.MOV.U32 R5, RZ, RZ, R27 ;  /* 0x000000ffff057224 */ /* 0x000fce00078e001b */
.L_x_35:
[----:B------:R-:W-:Y:S05]  /*2ab0*/  BSYNC.RECONVERGENT B1 ;  /* 0x0000000000017941 */ /* 0x000fea0003800200 */
.L_x_34:
        /* <DEDUP_REMOVED lines=22> */
[----:B------:R-:W-:Y:S02]  /*2c20*/  HFMA2 R13, -RZ, RZ, 0, 4.17232513427734375e-07 ;  /* 0x00000007ff0d7431 */ /* 0x000fe400000001ff */
        /* <DEDUP_REMOVED lines=19> */
[----:B------:R-:W-:Y:S02]  /*2d60*/  HFMA2 R13, -RZ, RZ, 0, 1.1920928955078125e-07 ;  /* 0x00000002ff0d7431 */ /* 0x000fe400000001ff */
[----:B------:R-:W-:-:S10]  /*2d70*/  IMAD.MOV.U32 R25, RZ, RZ, R2 ;  /* 0x000000ffff197224 */ /* 0x000fd400078e0002 */
[----:B------:R-:W-:Y:S05]  /*2d80*/  @!P0 BRA `(.L_x_42) ;  /* 0x0000000000148947 */ /* 0x000fea0003800000 */
[----:B------:R-:W-:Y:S01]  /*2d90*/  ISETP.GT.AND P0, PT, R26, R5, PT ;  /* 0x000000051a00720c */ /* 0x000fe20003f04270 */
[----:B------:R-:W-:-:S12]  /*2da0*/  IMAD.MOV.U32 R24, RZ, RZ, R3 ;  /* 0x000000ffff187224 */ /* 0x000fd800078e0003 */
[----:B------:R-:W-:Y:S05]  /*2db0*/  @P0 BREAK.RELIABLE B2 ;  /* 0x0000000000020942 */ /* 0x000fea0003800100 */
[----:B------:R-:W-:Y:S05]  /*2dc0*/  @P0 BRA `(.L_x_43) ;  /* 0x00000000007c0947 */ /* 0x000fea0003800000 */
[----:B------:R-:W-:-:S07]  /*2dd0*/  IMAD.MOV.U32 R13, RZ, RZ, 0x1 ;  /* 0x00000001ff0d7424 */ /* 0x000fce00078e00ff */
.L_x_42:
[----:B------:R-:W-:Y:S05]  /*2de0*/  BSYNC.RELIABLE B2 ;  /* 0x0000000000027941 */ /* 0x000fea0003800100 */
.L_x_41:
        /* <DEDUP_REMOVED lines=27> */
[----:B------:R-:W-:Y:S01]  /*2fa0*/  IMAD.MOV.U32 R28, RZ, RZ, R19 ;  /* 0x000000ffff1c7224 */ /* 0x000fe200078e0013 */
[----:B------:R-:W-:Y:S06]  /*2fb0*/  BRA `(.L_x_40) ;  /* 0x0000000000307947 */ /* 0x000fec0003800000 */
.L_x_43:
        /* <DEDUP_REMOVED lines=9> */
[----:B------:R-:W-:Y:S02]  /*3050*/  IMAD.MOV.U32 R3, RZ, RZ, R5 ;  /* 0x000000ffff037224 */ /* 0x000fe400078e0005 */
[--C-:B------:R-:W-:Y:S02]  /*3060*/  IMAD.MOV.U32 R16, RZ, RZ, R26.reuse ;  /* 0x000000ffff107224 */ /* 0x100fe400078e001a */
[----:B------:R-:W-:-:S07]  /*3070*/  IMAD.MOV.U32 R5, RZ, RZ, R26 ;  /* 0x000000ffff057224 */ /* 0x000fce00078e001a */
.L_x_40:
[----:B------:R-:W-:Y:S05]  /*3080*/  BSYNC.RECONVERGENT B1 ;  /* 0x0000000000017941 */ /* 0x000fea0003800200 */
.L_x_39:
        /* <DEDUP_REMOVED lines=46> */
[----:B------:R-:W-:Y:S05]  /*3370*/  @P0 BREAK.RELIABLE B2 ;  /* 0x0000000000020942 */ /* 0x000fea0003800100 */
[----:B------:R-:W-:Y:S05]  /*3380*/  @P0 BRA `(.L_x_48) ;  /* 0x00000000007c0947 */ /* 0x000fea0003800000 */
[----:B------:R-:W-:-:S07]  /*3390*/  IMAD.MOV.U32 R13, RZ, RZ, 0x1 ;  /* 0x00000001ff0d7424 */ /* 0x000fce00078e00ff */
.L_x_47:
[----:B------:R-:W-:Y:S05]  /*33a0*/  BSYNC.RELIABLE B2 ;  /* 0x0000000000027941 */ /* 0x000fea0003800100 */
.L_x_46:
        /* <DEDUP_REMOVED lines=14> */
[--C-:B------:R-:W-:Y:S02]  /*3490*/  @P4 IMAD.MOV.U32 R23, RZ, RZ, R27.reuse ;  /* 0x000000ffff174224 */ /* 0x100fe400078e001b */
[----:B------:R-:W-:Y:S01]  /*34a0*/  @P3 IMAD.MOV.U32 R20, RZ, RZ, R27 ;  /* 0x000000ffff143224 */ /* 0x000fe200078e001b */
[----:B------:R-:W-:Y:S01]  /*34b0*/  MOV R6, R22 ;  /* 0x0000001600067202 */ /* 0x000fe20000000f00 */
[----:B------:R-:W-:-:S02]  /*34c0*/  IMAD.MOV.U32 R3, RZ, RZ, R17 ;  /* 0x000000ffff037224 */ /* 0x000fc400078e0011 */
        /* <DEDUP_REMOVED lines=11> */
.L_x_48:
        /* <DEDUP_REMOVED lines=12> */
.L_x_45:
[----:B------:R-:W-:Y:S05]  /*3640*/  BSYNC.RECONVERGENT B1 ;  /* 0x0000000000017941 */ /* 0x000fea0003800200 */
.L_x_44:
        /* <DEDUP_REMOVED lines=50> */
.L_x_52:
[----:B------:R-:W-:Y:S05]  /*3970*/  BSYNC.RELIABLE B2 ;  /* 0x0000000000027941 */ /* 0x000fea0003800100 */
.L_x_51:
        /* <DEDUP_REMOVED lines=29> */
.L_x_53:
        /* <DEDUP_REMOVED lines=9> */
[----:B------:R-:W-:Y:S01]  /*3be0*/  IMAD.MOV.U32 R3, RZ, RZ, R5 ;  /* 0x000000ffff037224 */ /* 0x000fe200078e0005 */
[----:B------:R-:W-:Y:S01]  /*3bf0*/  MOV R5, R26 ;  /* 0x0000001a00057202 */ /* 0x000fe20000000f00 */
[----:B------:R-:W-:-:S07]  /*3c00*/  IMAD.MOV.U32 R16, RZ, RZ, R26 ;  /* 0x000000ffff107224 */ /* 0x000fce00078e001a */
.L_x_50:
[----:B------:R-:W-:Y:S05]  /*3c10*/  BSYNC.RECONVERGENT B1 ;  /* 0x0000000000017941 */ /* 0x000fea0003800200 */
.L_x_49:
        /* <DEDUP_REMOVED lines=49> */
.L_x_57:
[----:B------:R-:W-:Y:S05]  /*3f30*/  BSYNC.RELIABLE B2 ;  /* 0x0000000000027941 */ /* 0x000fea0003800100 */
.L_x_56:
        /* <DEDUP_REMOVED lines=29> */
.L_x_58:
        /* <DEDUP_REMOVED lines=12> */
.L_x_55:
[----:B------:R-:W-:Y:S05]  /*41d0*/  BSYNC.RECONVERGENT B1 ;  /* 0x0000000000017941 */ /* 0x000fea0003800200 */
.L_x_54:
        /* <DEDUP_REMOVED lines=50> */
.L_x_62:
[----:B------:R-:W-:Y:S05]  /*4500*/  BSYNC.RELIABLE B2 ;  /* 0x0000000000027941 */ /* 0x000fea0003800100 */
.L_x_61:
        /* <DEDUP_REMOVED lines=29> */
.L_x_63:
[----:B------:R-:W-:Y:S01]  /*46e0*/  MOV R28, R14 ;  /* 0x0000000e001c7202 */ /* 0x000fe20000000f00 */
[----:B------:R-:W-:Y:S02]  /*46f0*/  IMAD.MOV.U32 R14, RZ, RZ, R12 ;  /* 0x000000ffff0e7224 */ /* 0x000fe400078e000c */
[----:B------:R-:W-:Y:S01]  /*4700*/  IMAD.MOV.U32 R12, RZ, RZ, R10 ;  /* 0x000000ffff0c7224 */ /* 0x000fe200078e000a */
[----:B------:R-:W-:Y:S01]  /*4710*/  MOV R10, R8 ;  /* 0x00000008000a7202 */ /* 0x000fe20000000f00 */
[----:B------:R-:W-:Y:S02]  /*4720*/  IMAD.MOV.U32 R8, RZ, RZ, R6 ;  /* 0x000000ffff087224 */ /* 0x000fe400078e0006 */
[----:B------:R-:W-:Y:S02]  /*4730*/  IMAD.MOV.U32 R6, RZ, RZ, R4 ;  /* 0x000000ffff067224 */ /* 0x000fe400078e0004 */
[----:B------:R-:W-:Y:S01]  /*4740*/  IMAD.MOV.U32 R4, RZ, RZ, R2 ;  /* 0x000000ffff047224 */ /* 0x000fe200078e0002 */
[----:B------:R-:W-:Y:S01]  /*4750*/  MOV R2, R3 ;  /* 0x0000000300027202 */ /* 0x000fe20000000f00 */
[----:B------:R-:W-:-:S02]  /*4760*/  IMAD.MOV.U32 R16, RZ, RZ, R26 ;  /* 0x000000ffff107224 */ /* 0x000fc400078e001a */
[--C-:B------:R-:W-:Y:S02]  /*4770*/  IMAD.MOV.U32 R17, RZ, RZ, R5.reuse ;  /* 0x000000ffff117224 */ /* 0x100fe400078e0005 */
[----:B------:R-:W-:-:S07]  /*4780*/  IMAD.MOV.U32 R3, RZ, RZ, R5 ;  /* 0x000000ffff037224 */ /* 0x000fce00078e0005 */
.L_x_60:
[----:B------:R-:W-:Y:S05]  /*4790*/  BSYNC.RECONVERGENT B1 ;  /* 0x0000000000017941 */ /* 0x000fea0003800200 */
.L_x_59:
[----:B------:R-:W-:Y:S01]  /*47a0*/  ISETP.NE.AND P0, PT, R3, R27, PT ;  /* 0x0000001b0300720c */ /* 0x000fe20003f05270 */
[----:B------:R-:W-:-:S03]  /*47b0*/  IMAD.MOV.U32 R5, RZ, RZ, R16 ;  /* 0x000000ffff057224 */ /* 0x000fc600078e0010 */
        /* <DEDUP_REMOVED lines=43> */
[----:B------:R-:W-:-:S12]  /*4a70*/  IMAD.MOV.U32 R24, RZ, RZ, R3 ;  /* 0x000000ffff187224 */ /* 0x000fd800078e0003 */
[----:B------:R-:W-:Y:S05]  /*4a80*/  @P0 BREAK.RELIABLE B1 ;  /* 0x0000000000010942 */ /* 0x000fea0003800100 */
[----:B------:R-:W-:Y:S05]  /*4a90*/  @P0 BRA `(.L_x_66) ;  /* 0x00000000005c0947 */ /* 0x000fea0003800000 */
[----:B------:R-:W-:-:S07]  /*4aa0*/  IMAD.MOV.U32 R5, RZ, RZ, 0x1 ;  /* 0x00000001ff057424 */ /* 0x000fce00078e00ff */
.L_x_65:
[----:B------:R-:W-:Y:S05]  /*4ab0*/  BSYNC.RELIABLE B1 ;  /* 0x0000000000017941 */ /* 0x000fea0003800100 */
.L_x_64:
[----:B------:R-:W-:Y:S01]  /*4ac0*/  SHF.L.U32 R2, R5, 0x2, RZ ;  /* 0x0000000205027819 */ /* 0x000fe200000006ff */
[----:B------:R-:W-:-:S03]  /*4ad0*/  IMAD.MOV.U32 R5, RZ, RZ, R16 ;  /* 0x000000ffff057224 */ /* 0x000fc600078e0010 */
        /* <DEDUP_REMOVED lines=11> */
[----:B------:R-:W-:Y:S02]  /*4b90*/  ISETP.EQ.AND P5, PT, R2, 0x24, PT ;  /* 0x000000240200780c */ /* 0x000fe40003fa2270 */
[----:B------:R-:W-:Y:S01]  /*4ba0*/  @P0 MOV R22, R27 ;  /* 0x0000001b00160202 */ /* 0x000fe20000000f00 */
[--C-:B------:R-:W-:Y:S02]  /*4bb0*/  @P4 IMAD.MOV.U32 R23, RZ, RZ, R27.reuse ;  /* 0x000000ffff174224 */ /* 0x100fe400078e001b */
[----:B------:R-:W-:-:S04]  /*4bc0*/  @P3 IMAD.MOV.U32 R20, RZ, RZ, R27 ;  /* 0x000000ffff143224 */ /* 0x000fc800078e001b */
[--C-:B------:R-:W-:Y:S02]  /*4bd0*/  @P2 IMAD.MOV.U32 R21, RZ, RZ, R27.reuse ;  /* 0x000000ffff152224 */ /* 0x100fe400078e001b */
[----:B------:R-:W-:Y:S02]  /*4be0*/  @P6 MOV R18, R27 ;  /* 0x0000001b00126202 */ /* 0x000fe40000000f00 */
[----:B------:R-:W-:Y:S01]  /*4bf0*/  @P5 IMAD.MOV.U32 R19, RZ, RZ, R27 ;  /* 0x000000ffff135224 */ /* 0x000fe200078e001b */
[----:B------:R-:W-:Y:S06]  /*4c00*/  BRA `(.L_x_19) ;  /* 0x00000000000c7947 */ /* 0x000fec0003800000 */
.L_x_66:
[----:B------:R-:W-:Y:S01]  /*4c10*/  MOV R17, R16 ;  /* 0x0000001000117202 */ /* 0x000fe20000000f00 */
[--C-:B------:R-:W-:Y:S02]  /*4c20*/  IMAD.MOV.U32 R5, RZ, RZ, R27.reuse ;  /* 0x000000ffff057224 */ /* 0x100fe400078e001b */
[----:B------:R-:W-:-:S07]  /*4c30*/  IMAD.MOV.U32 R16, RZ, RZ, R27 ;  /* 0x000000ffff107224 */ /* 0x000fce00078e001b */
.L_x_19:
[----:B------:R-:W-:Y:S05]  /*4c40*/  BSYNC.RECONVERGENT B0 ;  /* 0x0000000000007941 */ /* 0x000fea0003800200 */
.L_x_18:
[----:B------:R-:W-:Y:S05]  /*4c50*/  WARPSYNC.ALL ;  /* 0x0000000000007948 */ /* 0x000fea0003800000 */
[----:B------:R-:W-:Y:S01]  /*4c60*/  BAR.SYNC.DEFER_BLOCKING 0x0 ;  /* 0x0000000000007b1d */ /* 0x000fe20000010000 */
[----:B------:R-:W-:Y:S01]  /*4c70*/  ISETP.GT.U32.AND P0, PT, R7, 0x1, PT ;  /* 0x000000010700780c */ /* 0x000fe20003f04070 */
[----:B------:R-:W-:Y:S01]  /*4c80*/  @!P1 IMAD.MOV.U32 R5, RZ, RZ, R16 ;  /* 0x000000ffff059224 */ /* 0x000fe200078e0010 */
[----:B------:R-:W-:-:S03]  /*4c90*/  SHF.R.U32.HI R7, RZ, 0x1, R7 ;  /* 0x00000001ff077819 */ /* 0x000fc60000011607 */
[----:B------:R1:W-:Y:S04]  /*4ca0*/  @!P1 STS.64 [R9], R16 ;  /* 0x0000001009009388 */ /* 0x0003e80000000a00 */
[----:B------:R1:W-:Y:S04]  /*4cb0*/  @!P1 STS.64 [R9+0x8], R24 ;  /* 0x0000081809009388 */ /* 0x0003e80000000a00 */
[----:B------:R1:W-:Y:S04]  /*4cc0*/  @!P1 STS.64 [R9+0x10], R22 ;  /* 0x0000101609009388 */ /* 0x0003e80000000a00 */
[----:B------:R1:W-:Y:S04]  /*4cd0*/  @!P1 STS.64 [R9+0x18], R20 ;  /* 0x0000181409009388 */ /* 0x0003e80000000a00 */
[----:B------:R1:W-:Y:S01]  /*4ce0*/  @!P1 STS.64 [R9+0x20], R18 ;  /* 0x0000201209009388 */ /* 0x0003e20000000a00 */
[----:B------:R-:W-:Y:S06]  /*4cf0*/  BAR.SYNC.DEFER_BLOCKING 0x0 ;  /* 0x0000000000007b1d */ /* 0x000fec0000010000 */
[----:B------:R-:W-:Y:S05]  /*4d00*/  @P0 BRA `(.L_x_67) ;  /* 0xffffffc400740947 */ /* 0x000fea000383ffff */
[----:B------:R-:W2:Y:S02]  /*4d10*/  LDCU UR5, c[0x0][0x390] ;  /* 0x00007200ff0577ac */ /* 0x000ea40008000800 */
[----:B--2---:R-:W-:-:S06]  /*4d20*/  UISETP.GE.U32.AND UP0, UPT, UR4, UR5, UPT ;  /* 0x000000050400728c */ /* 0x004fcc000bf06070 */
[----:B------:R-:W-:-:S04]  /*4d30*/  PLOP3.LUT P0, PT, PT, PT, UP0, 0x80, 0x8 ;  /* 0x000000000008781c */ /* 0x000fc80003f0f008 */
[----:B------:R-:W-:-:S13]  /*4d40*/  ISETP.NE.OR P0, PT, R0, RZ, P0 ;  /* 0x000000ff0000720c */ /* 0x000fda0000705670 */
[----:B------:R-:W-:Y:S05]  /*4d50*/  @P0 EXIT ;  /* 0x000000000000094d */ /* 0x000fea0003800000 */
[----:B------:R-:W2:Y:S01]  /*4d60*/  S2UR UR5, SR_CgaCtaId ;  /* 0x00000000000579c3 */ /* 0x000ea20000008800 */
[----:B------:R-:W-:Y:S01]  /*4d70*/  UMOV UR4, 0x400 ;  /* 0x0000040000047882 */ /* 0x000fe20000000000 */
[----:B------:R-:W3:Y:S01]  /*4d80*/  LDCU.64 UR8, c[0x0][0x388] ;  /* 0x00007100ff0877ac */ /* 0x000ee20008000a00 */
[----:B------:R-:W-:-:S04]  /*4d90*/  UIMAD UR10, UR16, 0xa, URZ ;  /* 0x0000000a100a78a4 */ /* 0x000fc8000f8e02ff */
[----:B------:R-:W-:Y:S02]  /*4da0*/  UIADD3 UR6, UPT, UPT, UR10, 0x4, URZ ;  /* 0x000000040a067890 */ /* 0x000fe4000fffe0ff */
[----:B------:R-:W-:Y:S02]  /*4db0*/  UIADD3 UR11, UPT, UPT, UR10, 0x6, URZ ;  /* 0x000000060a0b7890 */ /* 0x000fe4000fffe0ff */
[----:B---3--:R-:W-:Y:S02]  /*4dc0*/  UIMAD.WIDE.U32 UR12, UR10, 0x4, UR8 ;  /* 0x000000040a0c78a5 */ /* 0x008fe4000f8e0008 */
[----:B------:R-:W-:Y:S02]  /*4dd0*/  UIMAD.WIDE.U32 UR6, UR6, 0x4, UR8 ;  /* 0x00000004060678a5 */ /* 0x000fe4000f8e0008 */
[----:B--2---:R-:W-:Y:S02]  /*4de0*/  ULEA UR4, UR5, UR4, 0x18 ;  /* 0x0000000405047291 */ /* 0x004fe4000f8ec0ff */
[----:B0-----:R-:W-:Y:S01]  /*4df0*/  IMAD.U32 R12, RZ, RZ, UR12 ;  /* 0x0000000cff0c7e24 */ /* 0x001fe2000f8e00ff */
[----:B------:R-:W-:Y:S01]  /*4e00*/  MOV R13, UR13 ;  /* 0x0000000d000d7c02 */ /* 0x000fe20008000f00 */
[----:B------:R-:W-:Y:S01]  /*4e10*/  IMAD.U32 R14, RZ, RZ, UR12 ;  /* 0x0000000cff0e7e24 */ /* 0x000fe2000f8e00ff */
[----:B-1----:R-:W-:Y:S01]  /*4e20*/  MOV R21, UR7 ;  /* 0x0000000700157c02 */ /* 0x002fe20008000f00 */
[----:B------:R-:W-:-:S02]  /*4e30*/  IMAD.U32 R15, RZ, RZ, UR13 ;  /* 0x0000000dff0f7e24 */ /* 0x000fc4000f8e00ff */
[----:B------:R-:W-:Y:S01]  /*4e40*/  IMAD.U32 R20, RZ, RZ, UR6 ;  /* 0x00000006ff147e24 */ /* 0x000fe2000f8e00ff */
[----:B------:R-:W0:Y:S04]  /*4e50*/  LDS.128 R8, [UR4] ;  /* 0x00000004ff087984 */ /* 0x000e280008000c00 */
[----:B------:R-:W1:Y:S04]  /*4e60*/  LDS.128 R4, [UR4+0x10] ;  /* 0x00001004ff047984 */ /* 0x000e680008000c00 */
[----:B------:R-:W2:Y:S01]  /*4e70*/  LDS.64 R2, [UR4+0x20] ;  /* 0x00002004ff027984 */ /* 0x000ea20008000a00 */
[----:B------:R-:W-:-:S02]  /*4e80*/  UIADD3 UR4, UPT, UPT, UR10, 0x2, URZ ;  /* 0x000000020a047890 */ /* 0x000fc4000fffe0ff */
[----:B------:R-:W-:Y:S02]  /*4e90*/  UIADD3 UR10, UPT, UPT, UR10, 0x8, URZ ;  /* 0x000000080a0a7890 */ /* 0x000fe4000fffe0ff */
[----:B------:R-:W-:-:S06]  /*4ea0*/  UIMAD.WIDE.U32 UR4, UR4, 0x4, UR8 ;  /* 0x00000004040478a5 */ /* 0x000fcc000f8e0008 */
[----:B------:R-:W-:Y:S01]  /*4eb0*/  IMAD.U32 R16, RZ, RZ, UR4 ;  /* 0x00000004ff107e24 */ /* 0x000fe2000f8e00ff */
[----:B------:R-:W-:Y:S01]  /*4ec0*/  MOV R17, UR5 ;  /* 0x0000000500117c02 */ /* 0x000fe20008000f00 */
[----:B------:R-:W-:Y:S02]  /*4ed0*/  IMAD.U32 R18, RZ, RZ, UR4 ;  /* 0x00000004ff127e24 */ /* 0x000fe4000f8e00ff */
[----:B------:R-:W-:Y:S01]  /*4ee0*/  IMAD.U32 R19, RZ, RZ, UR5 ;  /* 0x00000005ff137e24 */ /* 0x000fe2000f8e00ff */
[----:B------:R-:W-:Y:S02]  /*4ef0*/  UIMAD.WIDE.U32 UR4, UR11, 0x4, UR8 ;  /* 0x000000040b0478a5 */ /* 0x000fe4000f8e0008 */
[----:B------:R-:W-:-:S06]  /*4f00*/  UIMAD.WIDE.U32 UR8, UR10, 0x4, UR8 ;  /* 0x000000040a0878a5 */ /* 0x000fcc000f8e0008 */
[----:B------:R-:W-:Y:S01]  /*4f10*/  IMAD.U32 R22, RZ, RZ, UR8 ;  /* 0x00000008ff167e24 */ /* 0x000fe2000f8e00ff */
[----:B------:R-:W-:Y:S01]  /*4f20*/  MOV R23, UR9 ;  /* 0x0000000900177c02 */ /* 0x000fe20008000f00 */
[----:B------:R-:W-:Y:S02]  /*4f30*/  IMAD.U32 R24, RZ, RZ, UR8 ;  /* 0x00000008ff187e24 */ /* 0x000fe4000f8e00ff */
[----:B------:R-:W-:Y:S01]  /*4f40*/  IMAD.U32 R25, RZ, RZ, UR9 ;  /* 0x00000009ff197e24 */ /* 0x000fe2000f8e00ff */
[----:B0-----:R0:W-:Y:S04]  /*4f50*/  STG.E desc[UR14][R12.64], R8 ;  /* 0x000000080c007986 */ /* 0x0011e8000c10190e */
[----:B------:R3:W-:Y:S04]  /*4f60*/  STG.E desc[UR14][R14.64+0x4], R9 ;  /* 0x000004090e007986 */ /* 0x0007e8000c10190e */
[----:B------:R-:W-:Y:S01]  /*4f70*/  STG.E desc[UR14][R16.64], R10 ;  /* 0x0000000a10007986 */ /* 0x000fe2000c10190e */
[----:B0-----:R-:W-:Y:S01]  /*4f80*/  IMAD.U32 R8, RZ, RZ, UR6 ;  /* 0x00000006ff087e24 */ /* 0x001fe2000f8e00ff */
[----:B------:R-:W-:Y:S01]  /*4f90*/  MOV R13, UR5 ;  /* 0x00000005000d7c02 */ /* 0x000fe20008000f00 */
[----:B------:R-:W-:Y:S01]  /*4fa0*/  IMAD.U32 R12, RZ, RZ, UR4 ;  /* 0x00000004ff0c7e24 */ /* 0x000fe2000f8e00ff */
[----:B------:R-:W-:Y:S01]  /*4fb0*/  STG.E desc[UR14][R18.64+0x4], R11 ;  /* 0x0000040b12007986 */ /* 0x000fe2000c10190e */
[----:B---3--:R-:W-:-:S02]  /*4fc0*/  IMAD.U32 R9, RZ, RZ, UR7 ;  /* 0x00000007ff097e24 */ /* 0x008fc4000f8e00ff */
[----:B------:R-:W-:Y:S01]  /*4fd0*/  IMAD.U32 R14, RZ, RZ, UR4 ;  /* 0x00000004ff0e7e24 */ /* 0x000fe2000f8e00ff */
[----:B-1----:R-:W-:Y:S01]  /*4fe0*/  STG.E desc[UR14][R20.64], R4 ;  /* 0x0000000414007986 */ /* 0x002fe2000c10190e */
[----:B------:R-:W-:-:S03]  /*4ff0*/  IMAD.U32 R15, RZ, RZ, UR5 ;  /* 0x00000005ff0f7e24 */ /* 0x000fc6000f8e00ff */
[----:B------:R-:W-:Y:S04]  /*5000*/  STG.E desc[UR14][R8.64+0x4], R5 ;  /* 0x0000040508007986 */ /* 0x000fe8000c10190e */
[----:B------:R-:W-:Y:S04]  /*5010*/  STG.E desc[UR14][R12.64], R6 ;  /* 0x000000060c007986 */ /* 0x000fe8000c10190e */
[----:B------:R-:W-:Y:S04]  /*5020*/  STG.E desc[UR14][R14.64+0x4], R7 ;  /* 0x000004070e007986 */ /* 0x000fe8000c10190e */
[----:B--2---:R-:W-:Y:S04]  /*5030*/  STG.E desc[UR14][R22.64], R2 ;  /* 0x0000000216007986 */ /* 0x004fe8000c10190e */
[----:B------:R-:W-:Y:S01]  /*5040*/  STG.E desc[UR14][R24.64+0x4], R3 ;  /* 0x0000040318007986 */ /* 0x000fe2000c10190e */
[----:B------:R-:W-:Y:S05]  /*5050*/  EXIT ;  /* 0x000000000000794d */ /* 0x000fea0003800000 */
.L_x_68:
[----:B------:R-:W-:-:S00]  /*5060*/  BRA `(.L_x_68) ;  /* 0xfffffffc00fc7947 */ /* 0x000fc0000383ffff */
[----:B------:R-:W-:-:S00]  /*5070*/  NOP ;  /* 0x0000000000007918 */ /* 0x000fc00000000000 */
        /* <DEDUP_REMOVED lines=8> */
.L_x_69:


//--------------------- .nv.shared._Z8gpu_topkPiS_ii --------------------------
	.section	.nv.shared._Z8gpu_topkPiS_ii,"aw",@nobits
	.sectionflags	@""
	.align	4
.nv.shared._Z8gpu_topkPiS_ii:
	.zero		11264


//--------------------- .nv.shared.reserved.0     --------------------------
	.section	.nv.shared.reserved.0,"aw",@nobits
	.weak		__nv_reservedSMEM_offset_0_alias
	.size		__nv_reservedSMEM_offset_0_alias, 0, 64
	.other		__nv_reservedSMEM_offset_0_alias,@"STO_CUDA_RESERVED_SHARED STV_DEFAULT"
__nv_reservedSMEM_offset_0_alias:
	.zero		0
	.zero		64


//--------------------- .nv.global                --------------------------
	.section	.nv.global,"aw",@nobits
	.align	4
.nv.global:
	.type		gpu_result,@object
	.size		gpu_result,(_1_pass_result - gpu_result)
	.other		gpu_result,@"STV_DEFAULT STO_CUDA_MANAGED"
gpu_result:
	.zero		40
	.type		_1_pass_result,@object
	.size		_1_pass_result,(source - _1_pass_result)
	.other		_1_pass_result,@"STV_DEFAULT STO_CUDA_MANAGED"
_1_pass_result:
	.zero		1280
	.type		source,@object
	.size		source,(.L_0 - source)
	.other		source,@"STV_DEFAULT STO_CUDA_MANAGED"
source:
	.zero		400000000
.L_0:


//--------------------- .nv.constant0._Z8gpu_topkPiS_ii --------------------------
	.section	.nv.constant0._Z8gpu_topkPiS_ii,"a",@progbits
	.sectionflags	@""
	.align	4
.nv.constant0._Z8gpu_topkPiS_ii:
	.zero		920


//--------------------- SYMBOLS --------------------------

	.type		.nv.reservedSmem.offset0,@object
	.size		.nv.reservedSmem.offset0,0x4
	.type		.nv.reservedSmem.cap,@object
	.size		.nv.reservedSmem.cap,0x4
